//
// Generated by NVIDIA NVVM Compiler
//
// Compiler Build ID: CL-36424714
// Cuda compilation tools, release 13.0, V13.0.88
// Based on NVVM 20.0.0
//

.version 9.0
.target sm_100
.address_size 64

	// .globl	_Z13matrixAditionP3XYZS0_i

.visible .entry _Z13matrixAditionP3XYZS0_i(
	.param .u64 .ptr .align 1 _Z13matrixAditionP3XYZS0_i_param_0,
	.param .u64 .ptr .align 1 _Z13matrixAditionP3XYZS0_i_param_1,
	.param .u32 _Z13matrixAditionP3XYZS0_i_param_2
)
{
	.reg .pred 	%p<2>;
	.reg .b32 	%r<6>;
	.reg .b64 	%rd<8>;
	.reg .b64 	%fd<7>;

	ld.param.u64 	%rd1, [_Z13matrixAditionP3XYZS0_i_param_0];
	ld.param.u64 	%rd2, [_Z13matrixAditionP3XYZS0_i_param_1];
	ld.param.u32 	%r2, [_Z13matrixAditionP3XYZS0_i_param_2];
	mov.u32 	%r3, %tid.x;
	mov.u32 	%r4, %ntid.x;
	mov.u32 	%r5, %ctaid.x;
	mad.lo.s32 	%r1, %r4, %r5, %r3;
	setp.ge.s32 	%p1, %r1, %r2;
	@%p1 bra 	$L__BB0_2;
	cvta.to.global.u64 	%rd3, %rd2;
	cvta.to.global.u64 	%rd4, %rd1;
	mul.wide.s32 	%rd5, %r1, 24;
	add.s64 	%rd6, %rd3, %rd5;
	ld.global.f64 	%fd1, [%rd6];
	add.f64 	%fd2, %fd1, 0d4000000000000000;
	add.s64 	%rd7, %rd4, %rd5;
	st.global.f64 	[%rd7], %fd2;
	ld.global.f64 	%fd3, [%rd6+8];
	add.f64 	%fd4, %fd3, 0d4008000000000000;
	st.global.f64 	[%rd7+8], %fd4;
	ld.global.f64 	%fd5, [%rd6+16];
	add.f64 	%fd6, %fd5, 0d0000000000000000;
	st.global.f64 	[%rd7+16], %fd6;
$L__BB0_2:
	ret;

}
	// .globl	_Z7coyGRIDP8GRIDCELLS0_iii
.visible .entry _Z7coyGRIDP8GRIDCELLS0_iii(
	.param .u64 .ptr .align 1 _Z7coyGRIDP8GRIDCELLS0_iii_param_0,
	.param .u64 .ptr .align 1 _Z7coyGRIDP8GRIDCELLS0_iii_param_1,
	.param .u32 _Z7coyGRIDP8GRIDCELLS0_iii_param_2,
	.param .u32 _Z7coyGRIDP8GRIDCELLS0_iii_param_3,
	.param .u32 _Z7coyGRIDP8GRIDCELLS0_iii_param_4
)
{


	ret;

}
	// .globl	_Z9copyGRID1P8GRIDCELLS0_iii
.visible .entry _Z9copyGRID1P8GRIDCELLS0_iii(
	.param .u64 .ptr .align 1 _Z9copyGRID1P8GRIDCELLS0_iii_param_0,
	.param .u64 .ptr .align 1 _Z9copyGRID1P8GRIDCELLS0_iii_param_1,
	.param .u32 _Z9copyGRID1P8GRIDCELLS0_iii_param_2,
	.param .u32 _Z9copyGRID1P8GRIDCELLS0_iii_param_3,
	.param .u32 _Z9copyGRID1P8GRIDCELLS0_iii_param_4
)
{
	.reg .pred 	%p<6>;
	.reg .b32 	%r<20>;
	.reg .b64 	%rd<8>;
	.reg .b64 	%fd<33>;

	ld.param.u64 	%rd1, [_Z9copyGRID1P8GRIDCELLS0_iii_param_0];
	ld.param.u64 	%rd2, [_Z9copyGRID1P8GRIDCELLS0_iii_param_1];
	ld.param.u32 	%r6, [_Z9copyGRID1P8GRIDCELLS0_iii_param_2];
	ld.param.u32 	%r7, [_Z9copyGRID1P8GRIDCELLS0_iii_param_3];
	ld.param.u32 	%r5, [_Z9copyGRID1P8GRIDCELLS0_iii_param_4];
	mov.u32 	%r8, %tid.x;
	mov.u32 	%r9, %ntid.x;
	mov.u32 	%r10, %ctaid.x;
	mad.lo.s32 	%r1, %r9, %r10, %r8;
	mov.u32 	%r11, %tid.y;
	mov.u32 	%r12, %ntid.y;
	mov.u32 	%r13, %ctaid.y;
	mad.lo.s32 	%r14, %r12, %r13, %r11;
	mov.u32 	%r15, %tid.z;
	mov.u32 	%r16, %ntid.z;
	mov.u32 	%r17, %ctaid.z;
	mad.lo.s32 	%r3, %r16, %r17, %r15;
	setp.ge.s32 	%p1, %r1, %r6;
	setp.ge.s32 	%p2, %r14, %r7;
	or.pred  	%p3, %p1, %p2;
	setp.ge.s32 	%p4, %r3, %r5;
	or.pred  	%p5, %p3, %p4;
	@%p5 bra 	$L__BB2_2;
	cvta.to.global.u64 	%rd3, %rd2;
	cvta.to.global.u64 	%rd4, %rd1;
	mad.lo.s32 	%r18, %r5, %r3, %r14;
	mad.lo.s32 	%r19, %r18, %r7, %r1;
	mul.wide.s32 	%rd5, %r19, 256;
	add.s64 	%rd6, %rd4, %rd5;
	add.s64 	%rd7, %rd3, %rd5;
	ld.global.f64 	%fd1, [%rd7];
	ld.global.f64 	%fd2, [%rd7+8];
	ld.global.f64 	%fd3, [%rd7+16];
	st.global.f64 	[%rd6], %fd1;
	st.global.f64 	[%rd6+8], %fd2;
	st.global.f64 	[%rd6+16], %fd3;
	ld.global.f64 	%fd4, [%rd7+192];
	st.global.f64 	[%rd6+192], %fd4;
	ld.global.f64 	%fd5, [%rd7+24];
	ld.global.f64 	%fd6, [%rd7+32];
	ld.global.f64 	%fd7, [%rd7+40];
	st.global.f64 	[%rd6+24], %fd5;
	st.global.f64 	[%rd6+32], %fd6;
	st.global.f64 	[%rd6+40], %fd7;
	ld.global.f64 	%fd8, [%rd7+200];
	st.global.f64 	[%rd6+200], %fd8;
	ld.global.f64 	%fd9, [%rd7+48];
	ld.global.f64 	%fd10, [%rd7+56];
	ld.global.f64 	%fd11, [%rd7+64];
	st.global.f64 	[%rd6+48], %fd9;
	st.global.f64 	[%rd6+56], %fd10;
	st.global.f64 	[%rd6+64], %fd11;
	ld.global.f64 	%fd12, [%rd7+208];
	st.global.f64 	[%rd6+208], %fd12;
	ld.global.f64 	%fd13, [%rd7+72];
	ld.global.f64 	%fd14, [%rd7+80];
	ld.global.f64 	%fd15, [%rd7+88];
	st.global.f64 	[%rd6+72], %fd13;
	st.global.f64 	[%rd6+80], %fd14;
	st.global.f64 	[%rd6+88], %fd15;
	ld.global.f64 	%fd16, [%rd7+216];
	st.global.f64 	[%rd6+216], %fd16;
	ld.global.f64 	%fd17, [%rd7+96];
	ld.global.f64 	%fd18, [%rd7+104];
	ld.global.f64 	%fd19, [%rd7+112];
	st.global.f64 	[%rd6+96], %fd17;
	st.global.f64 	[%rd6+104], %fd18;
	st.global.f64 	[%rd6+112], %fd19;
	ld.global.f64 	%fd20, [%rd7+224];
	st.global.f64 	[%rd6+224], %fd20;
	ld.global.f64 	%fd21, [%rd7+120];
	ld.global.f64 	%fd22, [%rd7+128];
	ld.global.f64 	%fd23, [%rd7+136];
	st.global.f64 	[%rd6+120], %fd21;
	st.global.f64 	[%rd6+128], %fd22;
	st.global.f64 	[%rd6+136], %fd23;
	ld.global.f64 	%fd24, [%rd7+232];
	st.global.f64 	[%rd6+232], %fd24;
	ld.global.f64 	%fd25, [%rd7+144];
	ld.global.f64 	%fd26, [%rd7+152];
	ld.global.f64 	%fd27, [%rd7+160];
	st.global.f64 	[%rd6+144], %fd25;
	st.global.f64 	[%rd6+152], %fd26;
	st.global.f64 	[%rd6+160], %fd27;
	ld.global.f64 	%fd28, [%rd7+240];
	st.global.f64 	[%rd6+240], %fd28;
	ld.global.f64 	%fd29, [%rd7+168];
	ld.global.f64 	%fd30, [%rd7+176];
	ld.global.f64 	%fd31, [%rd7+184];
	st.global.f64 	[%rd6+168], %fd29;
	st.global.f64 	[%rd6+176], %fd30;
	st.global.f64 	[%rd6+184], %fd31;
	ld.global.f64 	%fd32, [%rd7+248];
	st.global.f64 	[%rd6+248], %fd32;
$L__BB2_2:
	ret;

}
	// .globl	_Z14PolygoniseCubeP3XYZP8GRIDCELLdiii
.visible .entry _Z14PolygoniseCubeP3XYZP8GRIDCELLdiii(
	.param .u64 .ptr .align 1 _Z14PolygoniseCubeP3XYZP8GRIDCELLdiii_param_0,
	.param .u64 .ptr .align 1 _Z14PolygoniseCubeP3XYZP8GRIDCELLdiii_param_1,
	.param .f64 _Z14PolygoniseCubeP3XYZP8GRIDCELLdiii_param_2,
	.param .u32 _Z14PolygoniseCubeP3XYZP8GRIDCELLdiii_param_3,
	.param .u32 _Z14PolygoniseCubeP3XYZP8GRIDCELLdiii_param_4,
	.param .u32 _Z14PolygoniseCubeP3XYZP8GRIDCELLdiii_param_5
)
{
	.local .align 16 .b8 	__local_depot3[1024];
	.reg .b64 	%SP;
	.reg .b64 	%SPL;
	.reg .pred 	%p<100>;
	.reg .b32 	%r<176>;
	.reg .b64 	%rd<14>;
	.reg .b64 	%fd<380>;

	mov.u64 	%SPL, __local_depot3;
	ld.param.u64 	%rd3, [_Z14PolygoniseCubeP3XYZP8GRIDCELLdiii_param_0];
	ld.param.u64 	%rd4, [_Z14PolygoniseCubeP3XYZP8GRIDCELLdiii_param_1];
	ld.param.f64 	%fd181, [_Z14PolygoniseCubeP3XYZP8GRIDCELLdiii_param_2];
	ld.param.u32 	%r8, [_Z14PolygoniseCubeP3XYZP8GRIDCELLdiii_param_3];
	ld.param.u32 	%r9, [_Z14PolygoniseCubeP3XYZP8GRIDCELLdiii_param_4];
	ld.param.u32 	%r7, [_Z14PolygoniseCubeP3XYZP8GRIDCELLdiii_param_5];
	mov.u32 	%r10, %tid.x;
	mov.u32 	%r11, %ntid.x;
	mov.u32 	%r12, %ctaid.x;
	mad.lo.s32 	%r1, %r11, %r12, %r10;
	mov.u32 	%r13, %tid.y;
	mov.u32 	%r14, %ntid.y;
	mov.u32 	%r15, %ctaid.y;
	mad.lo.s32 	%r16, %r14, %r15, %r13;
	mov.u32 	%r17, %tid.z;
	mov.u32 	%r18, %ntid.z;
	mov.u32 	%r19, %ctaid.z;
	mad.lo.s32 	%r3, %r18, %r19, %r17;
	setp.ge.s32 	%p1, %r1, %r8;
	setp.ge.s32 	%p2, %r16, %r9;
	or.pred  	%p3, %p1, %p2;
	setp.ge.s32 	%p4, %r3, %r7;
	or.pred  	%p5, %p3, %p4;
	@%p5 bra 	$L__BB3_74;
	add.u64 	%rd6, %SPL, 0;
	cvta.to.global.u64 	%rd7, %rd4;
	mov.b32 	%r20, 778;
	mov.b32 	%r21, 515;
	mov.b32 	%r22, 265;
	mov.b32 	%r23, 0;
	st.local.v4.u32 	[%rd6], {%r23, %r22, %r21, %r20};
	mov.b32 	%r24, 1804;
	mov.b32 	%r25, 1541;
	mov.b32 	%r26, 1295;
	mov.b32 	%r27, 1030;
	st.local.v4.u32 	[%rd6+16], {%r27, %r26, %r25, %r24};
	mov.b32 	%r28, 2822;
	mov.b32 	%r29, 2575;
	mov.b32 	%r30, 2309;
	mov.b32 	%r31, 2060;
	st.local.v4.u32 	[%rd6+32], {%r31, %r30, %r29, %r28};
	mov.b32 	%r32, 3840;
	mov.b32 	%r33, 3593;
	mov.b32 	%r34, 3331;
	mov.b32 	%r35, 3082;
	st.local.v4.u32 	[%rd6+48], {%r35, %r34, %r33, %r32};
	mov.b32 	%r36, 666;
	mov.b32 	%r37, 915;
	mov.b32 	%r38, 153;
	mov.b32 	%r39, 400;
	st.local.v4.u32 	[%rd6+64], {%r39, %r38, %r37, %r36};
	mov.b32 	%r40, 1692;
	mov.b32 	%r41, 1941;
	mov.b32 	%r42, 1183;
	mov.b32 	%r43, 1430;
	st.local.v4.u32 	[%rd6+80], {%r43, %r42, %r41, %r40};
	mov.b32 	%r44, 2710;
	mov.b32 	%r45, 2975;
	mov.b32 	%r46, 2197;
	mov.b32 	%r47, 2460;
	st.local.v4.u32 	[%rd6+96], {%r47, %r46, %r45, %r44};
	mov.b32 	%r48, 3728;
	mov.b32 	%r49, 3993;
	mov.b32 	%r50, 3219;
	mov.b32 	%r51, 3482;
	st.local.v4.u32 	[%rd6+112], {%r51, %r50, %r49, %r48};
	mov.b32 	%r52, 314;
	mov.b32 	%r53, 51;
	mov.b32 	%r54, 825;
	mov.b32 	%r55, 560;
	st.local.v4.u32 	[%rd6+128], {%r55, %r54, %r53, %r52};
	mov.b32 	%r56, 1340;
	mov.b32 	%r57, 1077;
	mov.b32 	%r58, 1855;
	mov.b32 	%r59, 1590;
	st.local.v4.u32 	[%rd6+144], {%r59, %r58, %r57, %r56};
	mov.b32 	%r60, 2358;
	mov.b32 	%r61, 2111;
	mov.b32 	%r62, 2869;
	mov.b32 	%r63, 2620;
	st.local.v4.u32 	[%rd6+160], {%r63, %r62, %r61, %r60};
	mov.b32 	%r64, 3376;
	mov.b32 	%r65, 3129;
	mov.b32 	%r66, 3891;
	mov.b32 	%r67, 3642;
	st.local.v4.u32 	[%rd6+176], {%r67, %r66, %r65, %r64};
	mov.b32 	%r68, 170;
	mov.b32 	%r69, 419;
	mov.b32 	%r70, 681;
	mov.b32 	%r71, 928;
	st.local.v4.u32 	[%rd6+192], {%r71, %r70, %r69, %r68};
	mov.b32 	%r72, 1196;
	mov.b32 	%r73, 1445;
	mov.b32 	%r74, 1711;
	mov.b32 	%r75, 1958;
	st.local.v4.u32 	[%rd6+208], {%r75, %r74, %r73, %r72};
	mov.b32 	%r76, 2214;
	mov.b32 	%r77, 2479;
	mov.b32 	%r78, 2725;
	mov.b32 	%r79, 2988;
	st.local.v4.u32 	[%rd6+224], {%r79, %r78, %r77, %r76};
	mov.b32 	%r80, 3232;
	mov.b32 	%r81, 3497;
	mov.b32 	%r82, 3747;
	mov.b32 	%r83, 4010;
	st.local.v4.u32 	[%rd6+240], {%r83, %r82, %r81, %r80};
	mov.b32 	%r84, 1898;
	mov.b32 	%r85, 1635;
	mov.b32 	%r86, 1385;
	mov.b32 	%r87, 1120;
	st.local.v4.u32 	[%rd6+256], {%r87, %r86, %r85, %r84};
	mov.b32 	%r88, 876;
	mov.b32 	%r89, 613;
	mov.b32 	%r90, 367;
	mov.b32 	%r91, 102;
	st.local.v4.u32 	[%rd6+272], {%r91, %r90, %r89, %r88};
	mov.b32 	%r92, 3942;
	mov.b32 	%r93, 3695;
	mov.b32 	%r94, 3429;
	mov.b32 	%r95, 3180;
	st.local.v4.u32 	[%rd6+288], {%r95, %r94, %r93, %r92};
	mov.b32 	%r96, 2912;
	mov.b32 	%r97, 2665;
	mov.b32 	%r98, 2403;
	mov.b32 	%r99, 2154;
	st.local.v4.u32 	[%rd6+304], {%r99, %r98, %r97, %r96};
	mov.b32 	%r100, 1786;
	mov.b32 	%r101, 2035;
	mov.b32 	%r102, 1273;
	mov.b32 	%r103, 1520;
	st.local.v4.u32 	[%rd6+320], {%r103, %r102, %r101, %r100};
	mov.b32 	%r104, 764;
	mov.b32 	%r105, 1013;
	mov.b32 	%r106, 255;
	mov.b32 	%r107, 502;
	st.local.v4.u32 	[%rd6+336], {%r107, %r106, %r105, %r104};
	mov.b32 	%r108, 3830;
	mov.b32 	%r109, 4095;
	mov.b32 	%r110, 3317;
	mov.b32 	%r111, 3580;
	st.local.v4.u32 	[%rd6+352], {%r111, %r110, %r109, %r108};
	mov.b32 	%r112, 2800;
	mov.b32 	%r113, 3065;
	mov.b32 	%r114, 2291;
	mov.b32 	%r115, 2554;
	st.local.v4.u32 	[%rd6+368], {%r115, %r114, %r113, %r112};
	mov.b32 	%r116, 1370;
	mov.b32 	%r117, 1107;
	mov.b32 	%r118, 1881;
	mov.b32 	%r119, 1616;
	st.local.v4.u32 	[%rd6+384], {%r119, %r118, %r117, %r116};
	mov.b32 	%r120, 348;
	mov.b32 	%r121, 85;
	mov.b32 	%r122, 863;
	mov.b32 	%r123, 598;
	st.local.v4.u32 	[%rd6+400], {%r123, %r122, %r121, %r120};
	mov.b32 	%r124, 3414;
	mov.b32 	%r125, 3167;
	mov.b32 	%r126, 3925;
	mov.b32 	%r127, 3676;
	st.local.v4.u32 	[%rd6+416], {%r127, %r126, %r125, %r124};
	mov.b32 	%r128, 2384;
	mov.b32 	%r129, 2137;
	mov.b32 	%r130, 2899;
	mov.b32 	%r131, 2650;
	st.local.v4.u32 	[%rd6+432], {%r131, %r130, %r129, %r128};
	mov.b32 	%r132, 1226;
	mov.b32 	%r133, 1475;
	mov.b32 	%r134, 1737;
	mov.b32 	%r135, 1984;
	st.local.v4.u32 	[%rd6+448], {%r135, %r134, %r133, %r132};
	mov.b32 	%r136, 204;
	mov.b32 	%r137, 453;
	mov.b32 	%r138, 719;
	mov.b32 	%r139, 966;
	st.local.v4.u32 	[%rd6+464], {%r139, %r138, %r137, %r136};
	mov.b32 	%r140, 3270;
	mov.b32 	%r141, 3535;
	mov.b32 	%r142, 3781;
	mov.b32 	%r143, 4044;
	st.local.v4.u32 	[%rd6+480], {%r143, %r142, %r141, %r140};
	mov.b32 	%r144, 2240;
	mov.b32 	%r145, 2505;
	mov.b32 	%r146, 2755;
	mov.b32 	%r147, 3018;
	st.local.v4.u32 	[%rd6+496], {%r147, %r146, %r145, %r144};
	st.local.v4.u32 	[%rd6+512], {%r144, %r145, %r146, %r147};
	st.local.v4.u32 	[%rd6+528], {%r140, %r141, %r142, %r143};
	st.local.v4.u32 	[%rd6+544], {%r136, %r137, %r138, %r139};
	st.local.v4.u32 	[%rd6+560], {%r132, %r133, %r134, %r135};
	st.local.v4.u32 	[%rd6+576], {%r128, %r129, %r130, %r131};
	st.local.v4.u32 	[%rd6+592], {%r124, %r125, %r126, %r127};
	st.local.v4.u32 	[%rd6+608], {%r120, %r121, %r122, %r123};
	st.local.v4.u32 	[%rd6+624], {%r116, %r117, %r118, %r119};
	st.local.v4.u32 	[%rd6+640], {%r112, %r113, %r114, %r115};
	st.local.v4.u32 	[%rd6+656], {%r108, %r109, %r110, %r111};
	st.local.v4.u32 	[%rd6+672], {%r104, %r105, %r106, %r107};
	st.local.v4.u32 	[%rd6+688], {%r100, %r101, %r102, %r103};
	st.local.v4.u32 	[%rd6+704], {%r96, %r97, %r98, %r99};
	st.local.v4.u32 	[%rd6+720], {%r92, %r93, %r94, %r95};
	st.local.v4.u32 	[%rd6+736], {%r88, %r89, %r90, %r91};
	st.local.v4.u32 	[%rd6+752], {%r84, %r85, %r86, %r87};
	st.local.v4.u32 	[%rd6+768], {%r80, %r81, %r82, %r83};
	st.local.v4.u32 	[%rd6+784], {%r76, %r77, %r78, %r79};
	st.local.v4.u32 	[%rd6+800], {%r72, %r73, %r74, %r75};
	st.local.v4.u32 	[%rd6+816], {%r68, %r69, %r70, %r71};
	st.local.v4.u32 	[%rd6+832], {%r64, %r65, %r66, %r67};
	st.local.v4.u32 	[%rd6+848], {%r60, %r61, %r62, %r63};
	st.local.v4.u32 	[%rd6+864], {%r56, %r57, %r58, %r59};
	st.local.v4.u32 	[%rd6+880], {%r52, %r53, %r54, %r55};
	st.local.v4.u32 	[%rd6+896], {%r48, %r49, %r50, %r51};
	st.local.v4.u32 	[%rd6+912], {%r44, %r45, %r46, %r47};
	st.local.v4.u32 	[%rd6+928], {%r40, %r41, %r42, %r43};
	st.local.v4.u32 	[%rd6+944], {%r36, %r37, %r38, %r39};
	st.local.v4.u32 	[%rd6+960], {%r32, %r33, %r34, %r35};
	st.local.v4.u32 	[%rd6+976], {%r28, %r29, %r30, %r31};
	st.local.v4.u32 	[%rd6+992], {%r24, %r25, %r26, %r27};
	st.local.v4.u32 	[%rd6+1008], {%r20, %r21, %r22, %r23};
	mad.lo.s32 	%r148, %r7, %r3, %r16;
	mad.lo.s32 	%r4, %r148, %r9, %r1;
	mul.wide.s32 	%rd8, %r4, 256;
	add.s64 	%rd9, %rd7, %rd8;
	add.s64 	%rd1, %rd9, 192;
	ld.global.f64 	%fd1, [%rd9+192];
	setp.lt.f64 	%p6, %fd1, %fd181;
	selp.u32 	%r149, 1, 0, %p6;
	ld.global.f64 	%fd2, [%rd9+200];
	setp.lt.f64 	%p7, %fd2, %fd181;
	or.b32  	%r150, %r149, 2;
	selp.b32 	%r151, %r150, %r149, %p7;
	ld.global.f64 	%fd182, [%rd9+208];
	setp.lt.f64 	%p8, %fd182, %fd181;
	or.b32  	%r152, %r151, 4;
	selp.b32 	%r153, %r152, %r151, %p8;
	ld.global.f64 	%fd183, [%rd9+216];
	setp.lt.f64 	%p9, %fd183, %fd181;
	or.b32  	%r154, %r153, 8;
	selp.b32 	%r155, %r154, %r153, %p9;
	ld.global.f64 	%fd184, [%rd9+224];
	setp.lt.f64 	%p10, %fd184, %fd181;
	or.b32  	%r156, %r155, 16;
	selp.b32 	%r157, %r156, %r155, %p10;
	ld.global.f64 	%fd185, [%rd9+232];
	setp.lt.f64 	%p11, %fd185, %fd181;
	or.b32  	%r158, %r157, 32;
	selp.b32 	%r159, %r158, %r157, %p11;
	ld.global.f64 	%fd186, [%rd9+240];
	setp.lt.f64 	%p12, %fd186, %fd181;
	or.b32  	%r160, %r159, 64;
	selp.b32 	%r161, %r160, %r159, %p12;
	ld.global.f64 	%fd187, [%rd9+248];
	setp.lt.f64 	%p13, %fd187, %fd181;
	or.b32  	%r162, %r161, 128;
	selp.b32 	%r163, %r162, %r161, %p13;
	mul.wide.u32 	%rd10, %r163, 4;
	add.s64 	%rd11, %rd6, %rd10;
	ld.local.u32 	%r5, [%rd11];
	setp.eq.s32 	%p14, %r5, 0;
	@%p14 bra 	$L__BB3_74;
	and.b32  	%r164, %r5, 1;
	setp.eq.b32 	%p15, %r164, 1;
	not.pred 	%p16, %p15;
	cvta.to.global.u64 	%rd12, %rd3;
	mul.wide.s32 	%rd13, %r4, 24;
	add.s64 	%rd2, %rd12, %rd13;
	@%p16 bra 	$L__BB3_8;
	ld.global.f64 	%fd3, [%rd1+-192];
	ld.global.f64 	%fd4, [%rd1+-184];
	ld.global.f64 	%fd5, [%rd1+-176];
	ld.global.f64 	%fd6, [%rd1+-168];
	ld.global.f64 	%fd7, [%rd1+-160];
	ld.global.f64 	%fd8, [%rd1+-152];
	setp.lt.f64 	%p17, %fd181, %fd1;
	sub.f64 	%fd9, %fd181, %fd1;
	neg.f64 	%fd188, %fd9;
	selp.f64 	%fd189, %fd188, %fd9, %p17;
	setp.lt.f64 	%p18, %fd189, 0d3EE4F8B588E368F1;
	mov.f64 	%fd344, %fd3;
	mov.f64 	%fd345, %fd4;
	mov.f64 	%fd346, %fd5;
	@%p18 bra 	$L__BB3_7;
	setp.lt.f64 	%p19, %fd181, %fd2;
	sub.f64 	%fd190, %fd181, %fd2;
	neg.f64 	%fd191, %fd190;
	selp.f64 	%fd192, %fd191, %fd190, %p19;
	setp.lt.f64 	%p20, %fd192, 0d3EE4F8B588E368F1;
	mov.f64 	%fd344, %fd6;
	mov.f64 	%fd345, %fd7;
	mov.f64 	%fd346, %fd8;
	@%p20 bra 	$L__BB3_7;
	setp.lt.f64 	%p21, %fd1, %fd2;
	sub.f64 	%fd193, %fd1, %fd2;
	neg.f64 	%fd194, %fd193;
	selp.f64 	%fd195, %fd194, %fd193, %p21;
	setp.lt.f64 	%p22, %fd195, 0d3EE4F8B588E368F1;
	mov.f64 	%fd344, %fd3;
	mov.f64 	%fd345, %fd4;
	mov.f64 	%fd346, %fd5;
	@%p22 bra 	$L__BB3_7;
	sub.f64 	%fd196, %fd2, %fd1;
	div.rn.f64 	%fd197, %fd9, %fd196;
	sub.f64 	%fd198, %fd6, %fd3;
	fma.rn.f64 	%fd344, %fd198, %fd197, %fd3;
	sub.f64 	%fd199, %fd7, %fd4;
	fma.rn.f64 	%fd345, %fd199, %fd197, %fd4;
	sub.f64 	%fd200, %fd8, %fd5;
	fma.rn.f64 	%fd346, %fd200, %fd197, %fd5;
$L__BB3_7:
	st.global.f64 	[%rd2], %fd344;
	st.global.f64 	[%rd2+8], %fd345;
	st.global.f64 	[%rd2+16], %fd346;
$L__BB3_8:
	and.b32  	%r165, %r5, 2;
	setp.eq.s32 	%p23, %r165, 0;
	@%p23 bra 	$L__BB3_14;
	ld.global.f64 	%fd16, [%rd1+-168];
	ld.global.f64 	%fd17, [%rd1+-160];
	ld.global.f64 	%fd18, [%rd1+-152];
	ld.global.f64 	%fd19, [%rd1+-144];
	ld.global.f64 	%fd20, [%rd1+-136];
	ld.global.f64 	%fd21, [%rd1+-128];
	ld.global.f64 	%fd22, [%rd1+8];
	ld.global.f64 	%fd23, [%rd1+16];
	setp.lt.f64 	%p24, %fd181, %fd22;
	sub.f64 	%fd24, %fd181, %fd22;
	neg.f64 	%fd201, %fd24;
	selp.f64 	%fd202, %fd201, %fd24, %p24;
	setp.lt.f64 	%p25, %fd202, 0d3EE4F8B588E368F1;
	mov.f64 	%fd347, %fd16;
	mov.f64 	%fd348, %fd17;
	mov.f64 	%fd349, %fd18;
	@%p25 bra 	$L__BB3_13;
	setp.lt.f64 	%p26, %fd181, %fd23;
	sub.f64 	%fd203, %fd181, %fd23;
	neg.f64 	%fd204, %fd203;
	selp.f64 	%fd205, %fd204, %fd203, %p26;
	setp.lt.f64 	%p27, %fd205, 0d3EE4F8B588E368F1;
	mov.f64 	%fd347, %fd19;
	mov.f64 	%fd348, %fd20;
	mov.f64 	%fd349, %fd21;
	@%p27 bra 	$L__BB3_13;
	setp.lt.f64 	%p28, %fd22, %fd23;
	sub.f64 	%fd206, %fd22, %fd23;
	neg.f64 	%fd207, %fd206;
	selp.f64 	%fd208, %fd207, %fd206, %p28;
	setp.lt.f64 	%p29, %fd208, 0d3EE4F8B588E368F1;
	mov.f64 	%fd347, %fd16;
	mov.f64 	%fd348, %fd17;
	mov.f64 	%fd349, %fd18;
	@%p29 bra 	$L__BB3_13;
	sub.f64 	%fd209, %fd23, %fd22;
	div.rn.f64 	%fd210, %fd24, %fd209;
	sub.f64 	%fd211, %fd19, %fd16;
	fma.rn.f64 	%fd347, %fd211, %fd210, %fd16;
	sub.f64 	%fd212, %fd20, %fd17;
	fma.rn.f64 	%fd348, %fd212, %fd210, %fd17;
	sub.f64 	%fd213, %fd21, %fd18;
	fma.rn.f64 	%fd349, %fd213, %fd210, %fd18;
$L__BB3_13:
	st.global.f64 	[%rd2+24], %fd347;
	st.global.f64 	[%rd2+32], %fd348;
	st.global.f64 	[%rd2+40], %fd349;
$L__BB3_14:
	and.b32  	%r166, %r5, 4;
	setp.eq.s32 	%p30, %r166, 0;
	@%p30 bra 	$L__BB3_20;
	ld.global.f64 	%fd31, [%rd1+-144];
	ld.global.f64 	%fd32, [%rd1+-136];
	ld.global.f64 	%fd33, [%rd1+-128];
	ld.global.f64 	%fd34, [%rd1+-120];
	ld.global.f64 	%fd35, [%rd1+-112];
	ld.global.f64 	%fd36, [%rd1+-104];
	ld.global.f64 	%fd37, [%rd1+16];
	ld.global.f64 	%fd38, [%rd1+24];
	setp.lt.f64 	%p31, %fd181, %fd37;
	sub.f64 	%fd39, %fd181, %fd37;
	neg.f64 	%fd214, %fd39;
	selp.f64 	%fd215, %fd214, %fd39, %p31;
	setp.lt.f64 	%p32, %fd215, 0d3EE4F8B588E368F1;
	mov.f64 	%fd350, %fd31;
	mov.f64 	%fd351, %fd32;
	mov.f64 	%fd352, %fd33;
	@%p32 bra 	$L__BB3_19;
	setp.lt.f64 	%p33, %fd181, %fd38;
	sub.f64 	%fd216, %fd181, %fd38;
	neg.f64 	%fd217, %fd216;
	selp.f64 	%fd218, %fd217, %fd216, %p33;
	setp.lt.f64 	%p34, %fd218, 0d3EE4F8B588E368F1;
	mov.f64 	%fd350, %fd34;
	mov.f64 	%fd351, %fd35;
	mov.f64 	%fd352, %fd36;
	@%p34 bra 	$L__BB3_19;
	setp.lt.f64 	%p35, %fd37, %fd38;
	sub.f64 	%fd219, %fd37, %fd38;
	neg.f64 	%fd220, %fd219;
	selp.f64 	%fd221, %fd220, %fd219, %p35;
	setp.lt.f64 	%p36, %fd221, 0d3EE4F8B588E368F1;
	mov.f64 	%fd350, %fd31;
	mov.f64 	%fd351, %fd32;
	mov.f64 	%fd352, %fd33;
	@%p36 bra 	$L__BB3_19;
	sub.f64 	%fd222, %fd38, %fd37;
	div.rn.f64 	%fd223, %fd39, %fd222;
	sub.f64 	%fd224, %fd34, %fd31;
	fma.rn.f64 	%fd350, %fd224, %fd223, %fd31;
	sub.f64 	%fd225, %fd35, %fd32;
	fma.rn.f64 	%fd351, %fd225, %fd223, %fd32;
	sub.f64 	%fd226, %fd36, %fd33;
	fma.rn.f64 	%fd352, %fd226, %fd223, %fd33;
$L__BB3_19:
	st.global.f64 	[%rd2+48], %fd350;
	st.global.f64 	[%rd2+56], %fd351;
	st.global.f64 	[%rd2+64], %fd352;
$L__BB3_20:
	and.b32  	%r167, %r5, 8;
	setp.eq.s32 	%p37, %r167, 0;
	@%p37 bra 	$L__BB3_26;
	ld.global.f64 	%fd46, [%rd1+-120];
	ld.global.f64 	%fd47, [%rd1+-112];
	ld.global.f64 	%fd48, [%rd1+-104];
	ld.global.f64 	%fd49, [%rd1+-192];
	ld.global.f64 	%fd50, [%rd1+-184];
	ld.global.f64 	%fd51, [%rd1+-176];
	ld.global.f64 	%fd52, [%rd1+24];
	ld.global.f64 	%fd53, [%rd1];
	setp.lt.f64 	%p38, %fd181, %fd52;
	sub.f64 	%fd54, %fd181, %fd52;
	neg.f64 	%fd227, %fd54;
	selp.f64 	%fd228, %fd227, %fd54, %p38;
	setp.lt.f64 	%p39, %fd228, 0d3EE4F8B588E368F1;
	mov.f64 	%fd353, %fd46;
	mov.f64 	%fd354, %fd47;
	mov.f64 	%fd355, %fd48;
	@%p39 bra 	$L__BB3_25;
	setp.lt.f64 	%p40, %fd181, %fd53;
	sub.f64 	%fd229, %fd181, %fd53;
	neg.f64 	%fd230, %fd229;
	selp.f64 	%fd231, %fd230, %fd229, %p40;
	setp.lt.f64 	%p41, %fd231, 0d3EE4F8B588E368F1;
	mov.f64 	%fd353, %fd49;
	mov.f64 	%fd354, %fd50;
	mov.f64 	%fd355, %fd51;
	@%p41 bra 	$L__BB3_25;
	setp.lt.f64 	%p42, %fd52, %fd53;
	sub.f64 	%fd232, %fd52, %fd53;
	neg.f64 	%fd233, %fd232;
	selp.f64 	%fd234, %fd233, %fd232, %p42;
	setp.lt.f64 	%p43, %fd234, 0d3EE4F8B588E368F1;
	mov.f64 	%fd353, %fd46;
	mov.f64 	%fd354, %fd47;
	mov.f64 	%fd355, %fd48;
	@%p43 bra 	$L__BB3_25;
	sub.f64 	%fd235, %fd53, %fd52;
	div.rn.f64 	%fd236, %fd54, %fd235;
	sub.f64 	%fd237, %fd49, %fd46;
	fma.rn.f64 	%fd353, %fd237, %fd236, %fd46;
	sub.f64 	%fd238, %fd50, %fd47;
	fma.rn.f64 	%fd354, %fd238, %fd236, %fd47;
	sub.f64 	%fd239, %fd51, %fd48;
	fma.rn.f64 	%fd355, %fd239, %fd236, %fd48;
$L__BB3_25:
	st.global.f64 	[%rd2+72], %fd353;
	st.global.f64 	[%rd2+80], %fd354;
	st.global.f64 	[%rd2+88], %fd355;
$L__BB3_26:
	and.b32  	%r168, %r5, 16;
	setp.eq.s32 	%p44, %r168, 0;
	@%p44 bra 	$L__BB3_32;
	ld.global.f64 	%fd61, [%rd1+-96];
	ld.global.f64 	%fd62, [%rd1+-88];
	ld.global.f64 	%fd63, [%rd1+-80];
	ld.global.f64 	%fd64, [%rd1+-72];
	ld.global.f64 	%fd65, [%rd1+-64];
	ld.global.f64 	%fd66, [%rd1+-56];
	ld.global.f64 	%fd67, [%rd1+32];
	ld.global.f64 	%fd68, [%rd1+40];
	setp.lt.f64 	%p45, %fd181, %fd67;
	sub.f64 	%fd69, %fd181, %fd67;
	neg.f64 	%fd240, %fd69;
	selp.f64 	%fd241, %fd240, %fd69, %p45;
	setp.lt.f64 	%p46, %fd241, 0d3EE4F8B588E368F1;
	mov.f64 	%fd356, %fd61;
	mov.f64 	%fd357, %fd62;
	mov.f64 	%fd358, %fd63;
	@%p46 bra 	$L__BB3_31;
	setp.lt.f64 	%p47, %fd181, %fd68;
	sub.f64 	%fd242, %fd181, %fd68;
	neg.f64 	%fd243, %fd242;
	selp.f64 	%fd244, %fd243, %fd242, %p47;
	setp.lt.f64 	%p48, %fd244, 0d3EE4F8B588E368F1;
	mov.f64 	%fd356, %fd64;
	mov.f64 	%fd357, %fd65;
	mov.f64 	%fd358, %fd66;
	@%p48 bra 	$L__BB3_31;
	setp.lt.f64 	%p49, %fd67, %fd68;
	sub.f64 	%fd245, %fd67, %fd68;
	neg.f64 	%fd246, %fd245;
	selp.f64 	%fd247, %fd246, %fd245, %p49;
	setp.lt.f64 	%p50, %fd247, 0d3EE4F8B588E368F1;
	mov.f64 	%fd356, %fd61;
	mov.f64 	%fd357, %fd62;
	mov.f64 	%fd358, %fd63;
	@%p50 bra 	$L__BB3_31;
	sub.f64 	%fd248, %fd68, %fd67;
	div.rn.f64 	%fd249, %fd69, %fd248;
	sub.f64 	%fd250, %fd64, %fd61;
	fma.rn.f64 	%fd356, %fd250, %fd249, %fd61;
	sub.f64 	%fd251, %fd65, %fd62;
	fma.rn.f64 	%fd357, %fd251, %fd249, %fd62;
	sub.f64 	%fd252, %fd66, %fd63;
	fma.rn.f64 	%fd358, %fd252, %fd249, %fd63;
$L__BB3_31:
	st.global.f64 	[%rd2+96], %fd356;
	st.global.f64 	[%rd2+104], %fd357;
	st.global.f64 	[%rd2+112], %fd358;
$L__BB3_32:
	and.b32  	%r169, %r5, 32;
	setp.eq.s32 	%p51, %r169, 0;
	@%p51 bra 	$L__BB3_38;
	ld.global.f64 	%fd76, [%rd1+-72];
	ld.global.f64 	%fd77, [%rd1+-64];
	ld.global.f64 	%fd78, [%rd1+-56];
	ld.global.f64 	%fd79, [%rd1+-48];
	ld.global.f64 	%fd80, [%rd1+-40];
	ld.global.f64 	%fd81, [%rd1+-32];
	ld.global.f64 	%fd82, [%rd1+40];
	ld.global.f64 	%fd83, [%rd1+48];
	setp.lt.f64 	%p52, %fd181, %fd82;
	sub.f64 	%fd84, %fd181, %fd82;
	neg.f64 	%fd253, %fd84;
	selp.f64 	%fd254, %fd253, %fd84, %p52;
	setp.lt.f64 	%p53, %fd254, 0d3EE4F8B588E368F1;
	mov.f64 	%fd359, %fd76;
	mov.f64 	%fd360, %fd77;
	mov.f64 	%fd361, %fd78;
	@%p53 bra 	$L__BB3_37;
	setp.lt.f64 	%p54, %fd181, %fd83;
	sub.f64 	%fd255, %fd181, %fd83;
	neg.f64 	%fd256, %fd255;
	selp.f64 	%fd257, %fd256, %fd255, %p54;
	setp.lt.f64 	%p55, %fd257, 0d3EE4F8B588E368F1;
	mov.f64 	%fd359, %fd79;
	mov.f64 	%fd360, %fd80;
	mov.f64 	%fd361, %fd81;
	@%p55 bra 	$L__BB3_37;
	setp.lt.f64 	%p56, %fd82, %fd83;
	sub.f64 	%fd258, %fd82, %fd83;
	neg.f64 	%fd259, %fd258;
	selp.f64 	%fd260, %fd259, %fd258, %p56;
	setp.lt.f64 	%p57, %fd260, 0d3EE4F8B588E368F1;
	mov.f64 	%fd359, %fd76;
	mov.f64 	%fd360, %fd77;
	mov.f64 	%fd361, %fd78;
	@%p57 bra 	$L__BB3_37;
	sub.f64 	%fd261, %fd83, %fd82;
	div.rn.f64 	%fd262, %fd84, %fd261;
	sub.f64 	%fd263, %fd79, %fd76;
	fma.rn.f64 	%fd359, %fd263, %fd262, %fd76;
	sub.f64 	%fd264, %fd80, %fd77;
	fma.rn.f64 	%fd360, %fd264, %fd262, %fd77;
	sub.f64 	%fd265, %fd81, %fd78;
	fma.rn.f64 	%fd361, %fd265, %fd262, %fd78;
$L__BB3_37:
	st.global.f64 	[%rd2+120], %fd359;
	st.global.f64 	[%rd2+128], %fd360;
	st.global.f64 	[%rd2+136], %fd361;
$L__BB3_38:
	and.b32  	%r170, %r5, 64;
	setp.eq.s32 	%p58, %r170, 0;
	@%p58 bra 	$L__BB3_44;
	ld.global.f64 	%fd91, [%rd1+-48];
	ld.global.f64 	%fd92, [%rd1+-40];
	ld.global.f64 	%fd93, [%rd1+-32];
	ld.global.f64 	%fd94, [%rd1+-24];
	ld.global.f64 	%fd95, [%rd1+-16];
	ld.global.f64 	%fd96, [%rd1+-8];
	ld.global.f64 	%fd97, [%rd1+48];
	ld.global.f64 	%fd98, [%rd1+56];
	setp.lt.f64 	%p59, %fd181, %fd97;
	sub.f64 	%fd99, %fd181, %fd97;
	neg.f64 	%fd266, %fd99;
	selp.f64 	%fd267, %fd266, %fd99, %p59;
	setp.lt.f64 	%p60, %fd267, 0d3EE4F8B588E368F1;
	mov.f64 	%fd362, %fd91;
	mov.f64 	%fd363, %fd92;
	mov.f64 	%fd364, %fd93;
	@%p60 bra 	$L__BB3_43;
	setp.lt.f64 	%p61, %fd181, %fd98;
	sub.f64 	%fd268, %fd181, %fd98;
	neg.f64 	%fd269, %fd268;
	selp.f64 	%fd270, %fd269, %fd268, %p61;
	setp.lt.f64 	%p62, %fd270, 0d3EE4F8B588E368F1;
	mov.f64 	%fd362, %fd94;
	mov.f64 	%fd363, %fd95;
	mov.f64 	%fd364, %fd96;
	@%p62 bra 	$L__BB3_43;
	setp.lt.f64 	%p63, %fd97, %fd98;
	sub.f64 	%fd271, %fd97, %fd98;
	neg.f64 	%fd272, %fd271;
	selp.f64 	%fd273, %fd272, %fd271, %p63;
	setp.lt.f64 	%p64, %fd273, 0d3EE4F8B588E368F1;
	mov.f64 	%fd362, %fd91;
	mov.f64 	%fd363, %fd92;
	mov.f64 	%fd364, %fd93;
	@%p64 bra 	$L__BB3_43;
	sub.f64 	%fd274, %fd98, %fd97;
	div.rn.f64 	%fd275, %fd99, %fd274;
	sub.f64 	%fd276, %fd94, %fd91;
	fma.rn.f64 	%fd362, %fd276, %fd275, %fd91;
	sub.f64 	%fd277, %fd95, %fd92;
	fma.rn.f64 	%fd363, %fd277, %fd275, %fd92;
	sub.f64 	%fd278, %fd96, %fd93;
	fma.rn.f64 	%fd364, %fd278, %fd275, %fd93;
$L__BB3_43:
	st.global.f64 	[%rd2+144], %fd362;
	st.global.f64 	[%rd2+152], %fd363;
	st.global.f64 	[%rd2+160], %fd364;
$L__BB3_44:
	and.b32  	%r171, %r5, 128;
	setp.eq.s32 	%p65, %r171, 0;
	@%p65 bra 	$L__BB3_50;
	ld.global.f64 	%fd106, [%rd1+-24];
	ld.global.f64 	%fd107, [%rd1+-16];
	ld.global.f64 	%fd108, [%rd1+-8];
	ld.global.f64 	%fd109, [%rd1+-96];
	ld.global.f64 	%fd110, [%rd1+-88];
	ld.global.f64 	%fd111, [%rd1+-80];
	ld.global.f64 	%fd112, [%rd1+56];
	ld.global.f64 	%fd113, [%rd1+32];
	setp.lt.f64 	%p66, %fd181, %fd112;
	sub.f64 	%fd114, %fd181, %fd112;
	neg.f64 	%fd279, %fd114;
	selp.f64 	%fd280, %fd279, %fd114, %p66;
	setp.lt.f64 	%p67, %fd280, 0d3EE4F8B588E368F1;
	mov.f64 	%fd365, %fd106;
	mov.f64 	%fd366, %fd107;
	mov.f64 	%fd367, %fd108;
	@%p67 bra 	$L__BB3_49;
	setp.lt.f64 	%p68, %fd181, %fd113;
	sub.f64 	%fd281, %fd181, %fd113;
	neg.f64 	%fd282, %fd281;
	selp.f64 	%fd283, %fd282, %fd281, %p68;
	setp.lt.f64 	%p69, %fd283, 0d3EE4F8B588E368F1;
	mov.f64 	%fd365, %fd109;
	mov.f64 	%fd366, %fd110;
	mov.f64 	%fd367, %fd111;
	@%p69 bra 	$L__BB3_49;
	setp.lt.f64 	%p70, %fd112, %fd113;
	sub.f64 	%fd284, %fd112, %fd113;
	neg.f64 	%fd285, %fd284;
	selp.f64 	%fd286, %fd285, %fd284, %p70;
	setp.lt.f64 	%p71, %fd286, 0d3EE4F8B588E368F1;
	mov.f64 	%fd365, %fd106;
	mov.f64 	%fd366, %fd107;
	mov.f64 	%fd367, %fd108;
	@%p71 bra 	$L__BB3_49;
	sub.f64 	%fd287, %fd113, %fd112;
	div.rn.f64 	%fd288, %fd114, %fd287;
	sub.f64 	%fd289, %fd109, %fd106;
	fma.rn.f64 	%fd365, %fd289, %fd288, %fd106;
	sub.f64 	%fd290, %fd110, %fd107;
	fma.rn.f64 	%fd366, %fd290, %fd288, %fd107;
	sub.f64 	%fd291, %fd111, %fd108;
	fma.rn.f64 	%fd367, %fd291, %fd288, %fd108;
$L__BB3_49:
	st.global.f64 	[%rd2+168], %fd365;
	st.global.f64 	[%rd2+176], %fd366;
	st.global.f64 	[%rd2+184], %fd367;
$L__BB3_50:
	and.b32  	%r172, %r5, 256;
	setp.eq.s32 	%p72, %r172, 0;
	@%p72 bra 	$L__BB3_56;
	ld.global.f64 	%fd121, [%rd1+-192];
	ld.global.f64 	%fd122, [%rd1+-184];
	ld.global.f64 	%fd123, [%rd1+-176];
	ld.global.f64 	%fd124, [%rd1+-96];
	ld.global.f64 	%fd125, [%rd1+-88];
	ld.global.f64 	%fd126, [%rd1+-80];
	ld.global.f64 	%fd127, [%rd1];
	ld.global.f64 	%fd128, [%rd1+32];
	setp.lt.f64 	%p73, %fd181, %fd127;
	sub.f64 	%fd129, %fd181, %fd127;
	neg.f64 	%fd292, %fd129;
	selp.f64 	%fd293, %fd292, %fd129, %p73;
	setp.lt.f64 	%p74, %fd293, 0d3EE4F8B588E368F1;
	mov.f64 	%fd368, %fd121;
	mov.f64 	%fd369, %fd122;
	mov.f64 	%fd370, %fd123;
	@%p74 bra 	$L__BB3_55;
	setp.lt.f64 	%p75, %fd181, %fd128;
	sub.f64 	%fd294, %fd181, %fd128;
	neg.f64 	%fd295, %fd294;
	selp.f64 	%fd296, %fd295, %fd294, %p75;
	setp.lt.f64 	%p76, %fd296, 0d3EE4F8B588E368F1;
	mov.f64 	%fd368, %fd124;
	mov.f64 	%fd369, %fd125;
	mov.f64 	%fd370, %fd126;
	@%p76 bra 	$L__BB3_55;
	setp.lt.f64 	%p77, %fd127, %fd128;
	sub.f64 	%fd297, %fd127, %fd128;
	neg.f64 	%fd298, %fd297;
	selp.f64 	%fd299, %fd298, %fd297, %p77;
	setp.lt.f64 	%p78, %fd299, 0d3EE4F8B588E368F1;
	mov.f64 	%fd368, %fd121;
	mov.f64 	%fd369, %fd122;
	mov.f64 	%fd370, %fd123;
	@%p78 bra 	$L__BB3_55;
	sub.f64 	%fd300, %fd128, %fd127;
	div.rn.f64 	%fd301, %fd129, %fd300;
	sub.f64 	%fd302, %fd124, %fd121;
	fma.rn.f64 	%fd368, %fd302, %fd301, %fd121;
	sub.f64 	%fd303, %fd125, %fd122;
	fma.rn.f64 	%fd369, %fd303, %fd301, %fd122;
	sub.f64 	%fd304, %fd126, %fd123;
	fma.rn.f64 	%fd370, %fd304, %fd301, %fd123;
$L__BB3_55:
	st.global.f64 	[%rd2+192], %fd368;
	st.global.f64 	[%rd2+200], %fd369;
	st.global.f64 	[%rd2+208], %fd370;
$L__BB3_56:
	and.b32  	%r173, %r5, 512;
	setp.eq.s32 	%p79, %r173, 0;
	@%p79 bra 	$L__BB3_62;
	ld.global.f64 	%fd136, [%rd1+-168];
	ld.global.f64 	%fd137, [%rd1+-160];
	ld.global.f64 	%fd138, [%rd1+-152];
	ld.global.f64 	%fd139, [%rd1+-72];
	ld.global.f64 	%fd140, [%rd1+-64];
	ld.global.f64 	%fd141, [%rd1+-56];
	ld.global.f64 	%fd142, [%rd1+8];
	ld.global.f64 	%fd143, [%rd1+40];
	setp.lt.f64 	%p80, %fd181, %fd142;
	sub.f64 	%fd144, %fd181, %fd142;
	neg.f64 	%fd305, %fd144;
	selp.f64 	%fd306, %fd305, %fd144, %p80;
	setp.lt.f64 	%p81, %fd306, 0d3EE4F8B588E368F1;
	mov.f64 	%fd371, %fd136;
	mov.f64 	%fd372, %fd137;
	mov.f64 	%fd373, %fd138;
	@%p81 bra 	$L__BB3_61;
	setp.lt.f64 	%p82, %fd181, %fd143;
	sub.f64 	%fd307, %fd181, %fd143;
	neg.f64 	%fd308, %fd307;
	selp.f64 	%fd309, %fd308, %fd307, %p82;
	setp.lt.f64 	%p83, %fd309, 0d3EE4F8B588E368F1;
	mov.f64 	%fd371, %fd139;
	mov.f64 	%fd372, %fd140;
	mov.f64 	%fd373, %fd141;
	@%p83 bra 	$L__BB3_61;
	setp.lt.f64 	%p84, %fd142, %fd143;
	sub.f64 	%fd310, %fd142, %fd143;
	neg.f64 	%fd311, %fd310;
	selp.f64 	%fd312, %fd311, %fd310, %p84;
	setp.lt.f64 	%p85, %fd312, 0d3EE4F8B588E368F1;
	mov.f64 	%fd371, %fd136;
	mov.f64 	%fd372, %fd137;
	mov.f64 	%fd373, %fd138;
	@%p85 bra 	$L__BB3_61;
	sub.f64 	%fd313, %fd143, %fd142;
	div.rn.f64 	%fd314, %fd144, %fd313;
	sub.f64 	%fd315, %fd139, %fd136;
	fma.rn.f64 	%fd371, %fd315, %fd314, %fd136;
	sub.f64 	%fd316, %fd140, %fd137;
	fma.rn.f64 	%fd372, %fd316, %fd314, %fd137;
	sub.f64 	%fd317, %fd141, %fd138;
	fma.rn.f64 	%fd373, %fd317, %fd314, %fd138;
$L__BB3_61:
	st.global.f64 	[%rd2+216], %fd371;
	st.global.f64 	[%rd2+224], %fd372;
	st.global.f64 	[%rd2+232], %fd373;
$L__BB3_62:
	and.b32  	%r174, %r5, 1024;
	setp.eq.s32 	%p86, %r174, 0;
	@%p86 bra 	$L__BB3_68;
	ld.global.f64 	%fd151, [%rd1+-144];
	ld.global.f64 	%fd152, [%rd1+-136];
	ld.global.f64 	%fd153, [%rd1+-128];
	ld.global.f64 	%fd154, [%rd1+-48];
	ld.global.f64 	%fd155, [%rd1+-40];
	ld.global.f64 	%fd156, [%rd1+-32];
	ld.global.f64 	%fd157, [%rd1+16];
	ld.global.f64 	%fd158, [%rd1+48];
	setp.lt.f64 	%p87, %fd181, %fd157;
	sub.f64 	%fd159, %fd181, %fd157;
	neg.f64 	%fd318, %fd159;
	selp.f64 	%fd319, %fd318, %fd159, %p87;
	setp.lt.f64 	%p88, %fd319, 0d3EE4F8B588E368F1;
	mov.f64 	%fd374, %fd151;
	mov.f64 	%fd375, %fd152;
	mov.f64 	%fd376, %fd153;
	@%p88 bra 	$L__BB3_67;
	setp.lt.f64 	%p89, %fd181, %fd158;
	sub.f64 	%fd320, %fd181, %fd158;
	neg.f64 	%fd321, %fd320;
	selp.f64 	%fd322, %fd321, %fd320, %p89;
	setp.lt.f64 	%p90, %fd322, 0d3EE4F8B588E368F1;
	mov.f64 	%fd374, %fd154;
	mov.f64 	%fd375, %fd155;
	mov.f64 	%fd376, %fd156;
	@%p90 bra 	$L__BB3_67;
	setp.lt.f64 	%p91, %fd157, %fd158;
	sub.f64 	%fd323, %fd157, %fd158;
	neg.f64 	%fd324, %fd323;
	selp.f64 	%fd325, %fd324, %fd323, %p91;
	setp.lt.f64 	%p92, %fd325, 0d3EE4F8B588E368F1;
	mov.f64 	%fd374, %fd151;
	mov.f64 	%fd375, %fd152;
	mov.f64 	%fd376, %fd153;
	@%p92 bra 	$L__BB3_67;
	sub.f64 	%fd326, %fd158, %fd157;
	div.rn.f64 	%fd327, %fd159, %fd326;
	sub.f64 	%fd328, %fd154, %fd151;
	fma.rn.f64 	%fd374, %fd328, %fd327, %fd151;
	sub.f64 	%fd329, %fd155, %fd152;
	fma.rn.f64 	%fd375, %fd329, %fd327, %fd152;
	sub.f64 	%fd330, %fd156, %fd153;
	fma.rn.f64 	%fd376, %fd330, %fd327, %fd153;
$L__BB3_67:
	st.global.f64 	[%rd2+240], %fd374;
	st.global.f64 	[%rd2+248], %fd375;
	st.global.f64 	[%rd2+256], %fd376;
$L__BB3_68:
	and.b32  	%r175, %r5, 2048;
	setp.eq.s32 	%p93, %r175, 0;
	@%p93 bra 	$L__BB3_74;
	ld.global.f64 	%fd166, [%rd1+-120];
	ld.global.f64 	%fd167, [%rd1+-112];
	ld.global.f64 	%fd168, [%rd1+-104];
	ld.global.f64 	%fd169, [%rd1+-24];
	ld.global.f64 	%fd170, [%rd1+-16];
	ld.global.f64 	%fd171, [%rd1+-8];
	ld.global.f64 	%fd172, [%rd1+24];
	ld.global.f64 	%fd173, [%rd1+56];
	setp.lt.f64 	%p94, %fd181, %fd172;
	sub.f64 	%fd174, %fd181, %fd172;
	neg.f64 	%fd331, %fd174;
	selp.f64 	%fd332, %fd331, %fd174, %p94;
	setp.lt.f64 	%p95, %fd332, 0d3EE4F8B588E368F1;
	mov.f64 	%fd377, %fd166;
	mov.f64 	%fd378, %fd167;
	mov.f64 	%fd379, %fd168;
	@%p95 bra 	$L__BB3_73;
	setp.lt.f64 	%p96, %fd181, %fd173;
	sub.f64 	%fd333, %fd181, %fd173;
	neg.f64 	%fd334, %fd333;
	selp.f64 	%fd335, %fd334, %fd333, %p96;
	setp.lt.f64 	%p97, %fd335, 0d3EE4F8B588E368F1;
	mov.f64 	%fd377, %fd169;
	mov.f64 	%fd378, %fd170;
	mov.f64 	%fd379, %fd171;
	@%p97 bra 	$L__BB3_73;
	setp.lt.f64 	%p98, %fd172, %fd173;
	sub.f64 	%fd336, %fd172, %fd173;
	neg.f64 	%fd337, %fd336;
	selp.f64 	%fd338, %fd337, %fd336, %p98;
	setp.lt.f64 	%p99, %fd338, 0d3EE4F8B588E368F1;
	mov.f64 	%fd377, %fd166;
	mov.f64 	%fd378, %fd167;
	mov.f64 	%fd379, %fd168;
	@%p99 bra 	$L__BB3_73;
	sub.f64 	%fd339, %fd173, %fd172;
	div.rn.f64 	%fd340, %fd174, %fd339;
	sub.f64 	%fd341, %fd169, %fd166;
	fma.rn.f64 	%fd377, %fd341, %fd340, %fd166;
	sub.f64 	%fd342, %fd170, %fd167;
	fma.rn.f64 	%fd378, %fd342, %fd340, %fd167;
	sub.f64 	%fd343, %fd171, %fd168;
	fma.rn.f64 	%fd379, %fd343, %fd340, %fd168;
$L__BB3_73:
	st.global.f64 	[%rd2+264], %fd377;
	st.global.f64 	[%rd2+272], %fd378;
	st.global.f64 	[%rd2+280], %fd379;
$L__BB3_74:
	ret;

}


// ===== COMPILED SASS (sm_100) =====

	.target	sm_100

	.elftype	@"ET_EXEC"


//--------------------- .note.nv.tkinfo           --------------------------
	.section	.note.nv.tkinfo,"",@"SHT_NOTE"
	.sectionflags	@"SHF_NOTE_NV_TKINFO"
	.tkinfo
        /*0018*/ 	.word	0x00000002
        /*0030*/ 	.string	""
        /*0030*/ 	.string	"ptxas"
        /*0030*/ 	.string	"Cuda compilation tools, release 13.0, V13.0.88"
        /*0030*/ 	.string	"Build cuda_13.0.r13.0/compiler.36424714_0"
        /*0030*/ 	.string	"-arch sm_100 -m 64 "



//--------------------- .note.nv.cuinfo           --------------------------
	.section	.note.nv.cuinfo,"",@"SHT_NOTE"
	.sectionflags	@"SHF_NOTE_NV_CUINFO"
        /*0018*/ 	.short	0x0002
        /*001a*/ 	.short	0x0064
        /*001c*/ 	.short	0x0082
	.zero		2


//--------------------- .nv.info                  --------------------------
	.section	.nv.info,"",@"SHT_CUDA_INFO"
	.align	4


	//----- nvinfo : EIATTR_REGCOUNT
	.align		4
        /*0000*/ 	.byte	0x04, 0x2f
        /*0002*/ 	.short	(.L_1 - .L_0)
	.align		4
.L_0:
        /*0004*/ 	.word	index@(_Z13matrixAditionP3XYZS0_i)
        /*0008*/ 	.word	0x0000000e


	//----- nvinfo : EIATTR_FRAME_SIZE
	.align		4
.L_1:
        /*000c*/ 	.byte	0x04, 0x11
        /*000e*/ 	.short	(.L_3 - .L_2)
	.align		4
.L_2:
        /*0010*/ 	.word	index@(_Z13matrixAditionP3XYZS0_i)
        /*0014*/ 	.word	0x00000000


	//----- nvinfo : EIATTR_REGCOUNT
	.align		4
.L_3:
        /*0018*/ 	.byte	0x04, 0x2f
        /*001a*/ 	.short	(.L_5 - .L_4)
	.align		4
.L_4:
        /*001c*/ 	.word	index@(_Z7coyGRIDP8GRIDCELLS0_iii)
        /*0020*/ 	.word	0x00000004


	//----- nvinfo : EIATTR_FRAME_SIZE
	.align		4
.L_5:
        /*0024*/ 	.byte	0x04, 0x11
        /*0026*/ 	.short	(.L_7 - .L_6)
	.align		4
.L_6:
        /*0028*/ 	.word	index@(_Z7coyGRIDP8GRIDCELLS0_iii)
        /*002c*/ 	.word	0x00000000


	//----- nvinfo : EIATTR_REGCOUNT
	.align		4
.L_7:
        /*0030*/ 	.byte	0x04, 0x2f
        /*0032*/ 	.short	(.L_9 - .L_8)
	.align		4
.L_8:
        /*0034*/ 	.word	index@(_Z9copyGRID1P8GRIDCELLS0_iii)
        /*0038*/ 	.word	0x00000016


	//----- nvinfo : EIATTR_FRAME_SIZE
	.align		4
.L_9:
        /*003c*/ 	.byte	0x04, 0x11
        /*003e*/ 	.short	(.L_11 - .L_10)
	.align		4
.L_10:
        /*0040*/ 	.word	index@(_Z9copyGRID1P8GRIDCELLS0_iii)
        /*0044*/ 	.word	0x00000000


	//----- nvinfo : EIATTR_REGCOUNT
	.align		4
.L_11:
        /*0048*/ 	.byte	0x04, 0x2f
        /*004a*/ 	.short	(.L_13 - .L_12)
	.align		4
.L_12:
        /*004c*/ 	.word	index@(_Z14PolygoniseCubeP3XYZP8GRIDCELLdiii)
        /*0050*/ 	.word	0x00000028


	//----- nvinfo : EIATTR_FRAME_SIZE
	.align		4
.L_13:
        /*0054*/ 	.byte	0x04, 0x11
        /*0056*/ 	.short	(.L_15 - .L_14)
	.align		4
.L_14:
        /*0058*/ 	.word	index@($__internal_0_$__cuda_sm20_div_rn_f64_full)
        /*005c*/ 	.word	0x00000000


	//----- nvinfo : EIATTR_FRAME_SIZE
	.align		4
.L_15:
        /*0060*/ 	.byte	0x04, 0x11
        /*0062*/ 	.short	(.L_17 - .L_16)
	.align		4
.L_16:
        /*0064*/ 	.word	index@(_Z14PolygoniseCubeP3XYZP8GRIDCELLdiii)
        /*0068*/ 	.word	0x00000000


	//----- nvinfo : EIATTR_MIN_STACK_SIZE
	.align		4
.L_17:
        /*006c*/ 	.byte	0x04, 0x12
        /*006e*/ 	.short	(.L_19 - .L_18)
	.align		4
.L_18:
        /*0070*/ 	.word	index@(_Z14PolygoniseCubeP3XYZP8GRIDCELLdiii)
        /*0074*/ 	.word	0x00000000


	//----- nvinfo : EIATTR_MIN_STACK_SIZE
	.align		4
.L_19:
        /*0078*/ 	.byte	0x04, 0x12
        /*007a*/ 	.short	(.L_21 - .L_20)
	.align		4
.L_20:
        /*007c*/ 	.word	index@(_Z9copyGRID1P8GRIDCELLS0_iii)
        /*0080*/ 	.word	0x00000000


	//----- nvinfo : EIATTR_MIN_STACK_SIZE
	.align		4
.L_21:
        /*0084*/ 	.byte	0x04, 0x12
        /*0086*/ 	.short	(.L_23 - .L_22)
	.align		4
.L_22:
        /*0088*/ 	.word	index@(_Z7coyGRIDP8GRIDCELLS0_iii)
        /*008c*/ 	.word	0x00000000


	//----- nvinfo : EIATTR_MIN_STACK_SIZE
	.align		4
.L_23:
        /*0090*/ 	.byte	0x04, 0x12
        /*0092*/ 	.short	(.L_25 - .L_24)
	.align		4
.L_24:
        /*0094*/ 	.word	index@(_Z13matrixAditionP3XYZS0_i)
        /*0098*/ 	.word	0x00000000
.L_25:


//--------------------- .nv.compat                --------------------------
	.section	.nv.compat,"",@"SHT_CUDA_COMPAT_INFO"
	.align	4
        /*0000*/ 	.byte	0x02, 0x09, 0x00, 0x00, 0x02, 0x02, 0x01, 0x00, 0x02, 0x05, 0x05, 0x00, 0x03, 0x07, 0x01, 0x01
        /*0010*/ 	.byte	0x02, 0x03, 0x00, 0x00, 0x02, 0x06, 0x01, 0x00, 0x04, 0x0b, 0x08, 0x00, 0x01, 0x00, 0x00, 0x00
        /*0020*/ 	.byte	0x00, 0x00, 0x00, 0x00


//--------------------- .nv.info._Z14PolygoniseCubeP3XYZP8GRIDCELLdiii --------------------------
	.section	.nv.info._Z14PolygoniseCubeP3XYZP8GRIDCELLdiii,"",@"SHT_CUDA_INFO"
	.sectionflags	@""
	.align	4


	//----- nvinfo : EIATTR_CUDA_API_VERSION
	.align		4
        /*0000*/ 	.byte	0x04, 0x37
        /*0002*/ 	.short	(.L_27 - .L_26)
.L_26:
        /*0004*/ 	.word	0x00000082


	//----- nvinfo : EIATTR_KPARAM_INFO
	.align		4
.L_27:
        /*0008*/ 	.byte	0x04, 0x17
        /*000a*/ 	.short	(.L_29 - .L_28)
.L_28:
        /*000c*/ 	.word	0x00000000
        /*0010*/ 	.short	0x0005
        /*0012*/ 	.short	0x0020
        /*0014*/ 	.byte	0x00, 0xf0, 0x11, 0x00


	//----- nvinfo : EIATTR_KPARAM_INFO
	.align		4
.L_29:
        /*0018*/ 	.byte	0x04, 0x17
        /*001a*/ 	.short	(.L_31 - .L_30)
.L_30:
        /*001c*/ 	.word	0x00000000
        /*0020*/ 	.short	0x0004
        /*0022*/ 	.short	0x001c
        /*0024*/ 	.byte	0x00, 0xf0, 0x11, 0x00


	//----- nvinfo : EIATTR_KPARAM_INFO
	.align		4
.L_31:
        /*0028*/ 	.byte	0x04, 0x17
        /*002a*/ 	.short	(.L_33 - .L_32)
.L_32:
        /*002c*/ 	.word	0x00000000
        /*0030*/ 	.short	0x0003
        /*0032*/ 	.short	0x0018
        /*0034*/ 	.byte	0x00, 0xf0, 0x11, 0x00


	//----- nvinfo : EIATTR_KPARAM_INFO
	.align		4
.L_33:
        /*0038*/ 	.byte	0x04, 0x17
        /*003a*/ 	.short	(.L_35 - .L_34)
.L_34:
        /*003c*/ 	.word	0x00000000
        /*0040*/ 	.short	0x0002
        /*0042*/ 	.short	0x0010
        /*0044*/ 	.byte	0x00, 0xf0, 0x21, 0x00


	//----- nvinfo : EIATTR_KPARAM_INFO
	.align		4
.L_35:
        /*0048*/ 	.byte	0x04, 0x17
        /*004a*/ 	.short	(.L_37 - .L_36)
.L_36:
        /*004c*/ 	.word	0x00000000
        /*0050*/ 	.short	0x0001
        /*0052*/ 	.short	0x0008
        /*0054*/ 	.byte	0x00, 0xf5, 0x21, 0x00


	//----- nvinfo : EIATTR_KPARAM_INFO
	.align		4
.L_37:
        /*0058*/ 	.byte	0x04, 0x17
        /*005a*/ 	.short	(.L_39 - .L_38)
.L_38:
        /*005c*/ 	.word	0x00000000
        /*0060*/ 	.short	0x0000
        /*0062*/ 	.short	0x0000
        /*0064*/ 	.byte	0x00, 0xf5, 0x21, 0x00


	//----- nvinfo : EIATTR_SPARSE_MMA_MASK
	.align		4
.L_39:
        /*0068*/ 	.byte	0x03, 0x50
        /*006a*/ 	.short	0x0000


	//----- nvinfo : EIATTR_MAXREG_COUNT
	.align		4
        /*006c*/ 	.byte	0x03, 0x1b
        /*006e*/ 	.short	0x00ff


	//----- nvinfo : EIATTR_MERCURY_ISA_VERSION
	.align		4
        /*0070*/ 	.byte	0x03, 0x5f
        /*0072*/ 	.short	0x0101


	//----- nvinfo : EIATTR_VRC_CTA_INIT_COUNT
	.align		4
        /*0074*/ 	.byte	0x02, 0x4a
	.zero		1
	.zero		1


	//----- nvinfo : EIATTR_EXIT_INSTR_OFFSETS
	.align		4
        /*0078*/ 	.byte	0x04, 0x1c
        /*007a*/ 	.short	(.L_41 - .L_40)


	//   ....[0]....
.L_40:
        /*007c*/ 	.word	0x00000120


	//   ....[1]....
        /*0080*/ 	.word	0x00002330


	//   ....[2]....
        /*0084*/ 	.word	0x00005e80


	//   ....[3]....
        /*0088*/ 	.word	0x000063b0


	//----- nvinfo : EIATTR_CRS_STACK_SIZE
	.align		4
.L_41:
        /*008c*/ 	.byte	0x04, 0x1e
        /*008e*/ 	.short	(.L_43 - .L_42)
.L_42:
        /*0090*/ 	.word	0x00000000


	//----- nvinfo : EIATTR_CBANK_PARAM_SIZE
	.align		4
.L_43:
        /*0094*/ 	.byte	0x03, 0x19
        /*0096*/ 	.short	0x0024


	//----- nvinfo : EIATTR_PARAM_CBANK
	.align		4
        /*0098*/ 	.byte	0x04, 0x0a
        /*009a*/ 	.short	(.L_45 - .L_44)
	.align		4
.L_44:
        /*009c*/ 	.word	index@(.nv.constant0._Z14PolygoniseCubeP3XYZP8GRIDCELLdiii)
        /*00a0*/ 	.short	0x0380
        /*00a2*/ 	.short	0x0024


	//----- nvinfo : EIATTR_SW_WAR
	.align		4
.L_45:
        /*00a4*/ 	.byte	0x04, 0x36
        /*00a6*/ 	.short	(.L_47 - .L_46)
.L_46:
        /*00a8*/ 	.word	0x00000008
.L_47:


//--------------------- .nv.info._Z9copyGRID1P8GRIDCELLS0_iii --------------------------
	.section	.nv.info._Z9copyGRID1P8GRIDCELLS0_iii,"",@"SHT_CUDA_INFO"
	.sectionflags	@""
	.align	4


	//----- nvinfo : EIATTR_CUDA_API_VERSION
	.align		4
        /*0000*/ 	.byte	0x04, 0x37
        /*0002*/ 	.short	(.L_49 - .L_48)
.L_48:
        /*0004*/ 	.word	0x00000082


	//----- nvinfo : EIATTR_KPARAM_INFO
	.align		4
.L_49:
        /*0008*/ 	.byte	0x04, 0x17
        /*000a*/ 	.short	(.L_51 - .L_50)
.L_50:
        /*000c*/ 	.word	0x00000000
        /*0010*/ 	.short	0x0004
        /*0012*/ 	.short	0x0018
        /*0014*/ 	.byte	0x00, 0xf0, 0x11, 0x00


	//----- nvinfo : EIATTR_KPARAM_INFO
	.align		4
.L_51:
        /*0018*/ 	.byte	0x04, 0x17
        /*001a*/ 	.short	(.L_53 - .L_52)
.L_52:
        /*001c*/ 	.word	0x00000000
        /*0020*/ 	.short	0x0003
        /*0022*/ 	.short	0x0014
        /*0024*/ 	.byte	0x00, 0xf0, 0x11, 0x00


	//----- nvinfo : EIATTR_KPARAM_INFO
	.align		4
.L_53:
        /*0028*/ 	.byte	0x04, 0x17
        /*002a*/ 	.short	(.L_55 - .L_54)
.L_54:
        /*002c*/ 	.word	0x00000000
        /*0030*/ 	.short	0x0002
        /*0032*/ 	.short	0x0010
        /*0034*/ 	.byte	0x00, 0xf0, 0x11, 0x00


	//----- nvinfo : EIATTR_KPARAM_INFO
	.align		4
.L_55:
        /*0038*/ 	.byte	0x04, 0x17
        /*003a*/ 	.short	(.L_57 - .L_56)
.L_56:
        /*003c*/ 	.word	0x00000000
        /*0040*/ 	.short	0x0001
        /*0042*/ 	.short	0x0008
        /*0044*/ 	.byte	0x00, 0xf5, 0x21, 0x00


	//----- nvinfo : EIATTR_KPARAM_INFO
	.align		4
.L_57:
        /*0048*/ 	.byte	0x04, 0x17
        /*004a*/ 	.short	(.L_59 - .L_58)
.L_58:
        /*004c*/ 	.word	0x00000000
        /*0050*/ 	.short	0x0000
        /*0052*/ 	.short	0x0000
        /*0054*/ 	.byte	0x00, 0xf5, 0x21, 0x00


	//----- nvinfo : EIATTR_SPARSE_MMA_MASK
	.align		4
.L_59:
        /*0058*/ 	.byte	0x03, 0x50
        /*005a*/ 	.short	0x0000


	//----- nvinfo : EIATTR_MAXREG_COUNT
	.align		4
        /*005c*/ 	.byte	0x03, 0x1b
        /*005e*/ 	.short	0x00ff


	//----- nvinfo : EIATTR_MERCURY_ISA_VERSION
	.align		4
        /*0060*/ 	.byte	0x03, 0x5f
        /*0062*/ 	.short	0x0101


	//----- nvinfo : EIATTR_VRC_CTA_INIT_COUNT
	.align		4
        /*0064*/ 	.byte	0x02, 0x4a
	.zero		1
	.zero		1


	//----- nvinfo : EIATTR_EXIT_INSTR_OFFSETS
	.align		4
        /*0068*/ 	.byte	0x04, 0x1c
        /*006a*/ 	.short	(.L_61 - .L_60)


	//   ....[0]....
.L_60:
        /*006c*/ 	.word	0x00000120


	//   ....[1]....
        /*0070*/ 	.word	0x000005a0


	//----- nvinfo : EIATTR_CBANK_PARAM_SIZE
	.align		4
.L_61:
        /*0074*/ 	.byte	0x03, 0x19
        /*0076*/ 	.short	0x001c


	//----- nvinfo : EIATTR_PARAM_CBANK
	.align		4
        /*0078*/ 	.byte	0x04, 0x0a
        /*007a*/ 	.short	(.L_63 - .L_62)
	.align		4
.L_62:
        /*007c*/ 	.word	index@(.nv.constant0._Z9copyGRID1P8GRIDCELLS0_iii)
        /*0080*/ 	.short	0x0380
        /*0082*/ 	.short	0x001c


	//----- nvinfo : EIATTR_SW_WAR
	.align		4
.L_63:
        /*0084*/ 	.byte	0x04, 0x36
        /*0086*/ 	.short	(.L_65 - .L_64)
.L_64:
        /*0088*/ 	.word	0x00000008
.L_65:


//--------------------- .nv.info._Z7coyGRIDP8GRIDCELLS0_iii --------------------------
	.section	.nv.info._Z7coyGRIDP8GRIDCELLS0_iii,"",@"SHT_CUDA_INFO"
	.sectionflags	@""
	.align	4


	//----- nvinfo : EIATTR_CUDA_API_VERSION
	.align		4
        /*0000*/ 	.byte	0x04, 0x37
        /*0002*/ 	.short	(.L_67 - .L_66)
.L_66:
        /*0004*/ 	.word	0x00000082


	//----- nvinfo : EIATTR_KPARAM_INFO
	.align		4
.L_67:
        /*0008*/ 	.byte	0x04, 0x17
        /*000a*/ 	.short	(.L_69 - .L_68)
.L_68:
        /*000c*/ 	.word	0x00000000
        /*0010*/ 	.short	0x0004
        /*0012*/ 	.short	0x0018
        /*0014*/ 	.byte	0x00, 0xf0, 0x11, 0x00


	//----- nvinfo : EIATTR_KPARAM_INFO
	.align		4
.L_69:
        /*0018*/ 	.byte	0x04, 0x17
        /*001a*/ 	.short	(.L_71 - .L_70)
.L_70:
        /*001c*/ 	.word	0x00000000
        /*0020*/ 	.short	0x0003
        /*0022*/ 	.short	0x0014
        /*0024*/ 	.byte	0x00, 0xf0, 0x11, 0x00


	//----- nvinfo : EIATTR_KPARAM_INFO
	.align		4
.L_71:
        /*0028*/ 	.byte	0x04, 0x17
        /*002a*/ 	.short	(.L_73 - .L_72)
.L_72:
        /*002c*/ 	.word	0x00000000
        /*0030*/ 	.short	0x0002
        /*0032*/ 	.short	0x0010
        /*0034*/ 	.byte	0x00, 0xf0, 0x11, 0x00


	//----- nvinfo : EIATTR_KPARAM_INFO
	.align		4
.L_73:
        /*0038*/ 	.byte	0x04, 0x17
        /*003a*/ 	.short	(.L_75 - .L_74)
.L_74:
        /*003c*/ 	.word	0x00000000
        /*0040*/ 	.short	0x0001
        /*0042*/ 	.short	0x0008
        /*0044*/ 	.byte	0x00, 0xf5, 0x21, 0x00


	//----- nvinfo : EIATTR_KPARAM_INFO
	.align		4
.L_75:
        /*0048*/ 	.byte	0x04, 0x17
        /*004a*/ 	.short	(.L_77 - .L_76)
.L_76:
        /*004c*/ 	.word	0x00000000
        /*0050*/ 	.short	0x0000
        /*0052*/ 	.short	0x0000
        /*0054*/ 	.byte	0x00, 0xf5, 0x21, 0x00


	//----- nvinfo : EIATTR_SPARSE_MMA_MASK
	.align		4
.L_77:
        /*0058*/ 	.byte	0x03, 0x50
        /*005a*/ 	.short	0x0000


	//----- nvinfo : EIATTR_MAXREG_COUNT
	.align		4
        /*005c*/ 	.byte	0x03, 0x1b
        /*005e*/ 	.short	0x00ff


	//----- nvinfo : EIATTR_MERCURY_ISA_VERSION
	.align		4
        /*0060*/ 	.byte	0x03, 0x5f
        /*0062*/ 	.short	0x0101


	//----- nvinfo : EIATTR_VRC_CTA_INIT_COUNT
	.align		4
        /*0064*/ 	.byte	0x02, 0x4a
	.zero		1
	.zero		1


	//----- nvinfo : EIATTR_EXIT_INSTR_OFFSETS
	.align		4
        /*0068*/ 	.byte	0x04, 0x1c
        /*006a*/ 	.short	(.L_79 - .L_78)


	//   ....[0]....
.L_78:
        /*006c*/ 	.word	0x00000010


	//----- nvinfo : EIATTR_CBANK_PARAM_SIZE
	.align		4
.L_79:
        /*0070*/ 	.byte	0x03, 0x19
        /*0072*/ 	.short	0x001c


	//----- nvinfo : EIATTR_PARAM_CBANK
	.align		4
        /*0074*/ 	.byte	0x04, 0x0a
        /*0076*/ 	.short	(.L_81 - .L_80)
	.align		4
.L_80:
        /*0078*/ 	.word	index@(.nv.constant0._Z7coyGRIDP8GRIDCELLS0_iii)
        /*007c*/ 	.short	0x0380
        /*007e*/ 	.short	0x001c


	//----- nvinfo : EIATTR_SW_WAR
	.align		4
.L_81:
        /*0080*/ 	.byte	0x04, 0x36
        /*0082*/ 	.short	(.L_83 - .L_82)
.L_82:
        /*0084*/ 	.word	0x00000008
.L_83:


//--------------------- .nv.info._Z13matrixAditionP3XYZS0_i --------------------------
	.section	.nv.info._Z13matrixAditionP3XYZS0_i,"",@"SHT_CUDA_INFO"
	.sectionflags	@""
	.align	4


	//----- nvinfo : EIATTR_CUDA_API_VERSION
	.align		4
        /*0000*/ 	.byte	0x04, 0x37
        /*0002*/ 	.short	(.L_85 - .L_84)
.L_84:
        /*0004*/ 	.word	0x00000082


	//----- nvinfo : EIATTR_KPARAM_INFO
	.align		4
.L_85:
        /*0008*/ 	.byte	0x04, 0x17
        /*000a*/ 	.short	(.L_87 - .L_86)
.L_86:
        /*000c*/ 	.word	0x00000000
        /*0010*/ 	.short	0x0002
        /*0012*/ 	.short	0x0010
        /*0014*/ 	.byte	0x00, 0xf0, 0x11, 0x00


	//----- nvinfo : EIATTR_KPARAM_INFO
	.align		4
.L_87:
        /*0018*/ 	.byte	0x04, 0x17
        /*001a*/ 	.short	(.L_89 - .L_88)
.L_88:
        /*001c*/ 	.word	0x00000000
        /*0020*/ 	.short	0x0001
        /*0022*/ 	.short	0x0008
        /*0024*/ 	.byte	0x00, 0xf5, 0x21, 0x00


	//----- nvinfo : EIATTR_KPARAM_INFO
	.align		4
.L_89:
        /*0028*/ 	.byte	0x04, 0x17
        /*002a*/ 	.short	(.L_91 - .L_90)
.L_90:
        /*002c*/ 	.word	0x00000000
        /*0030*/ 	.short	0x0000
        /*0032*/ 	.short	0x0000
        /*0034*/ 	.byte	0x00, 0xf5, 0x21, 0x00


	//----- nvinfo : EIATTR_SPARSE_MMA_MASK
	.align		4
.L_91:
        /*0038*/ 	.byte	0x03, 0x50
        /*003a*/ 	.short	0x0000


	//----- nvinfo : EIATTR_MAXREG_COUNT
	.align		4
        /*003c*/ 	.byte	0x03, 0x1b
        /*003e*/ 	.short	0x00ff


	//----- nvinfo : EIATTR_MERCURY_ISA_VERSION
	.align		4
        /*0040*/ 	.byte	0x03, 0x5f
        /*0042*/ 	.short	0x0101


	//----- nvinfo : EIATTR_VRC_CTA_INIT_COUNT
	.align		4
        /*0044*/ 	.byte	0x02, 0x4a
	.zero		1
	.zero		1


	//----- nvinfo : EIATTR_EXIT_INSTR_OFFSETS
	.align		4
        /*0048*/ 	.byte	0x04, 0x1c
        /*004a*/ 	.short	(.L_93 - .L_92)


	//   ....[0]....
.L_92:
        /*004c*/ 	.word	0x00000070


	//   ....[1]....
        /*0050*/ 	.word	0x00000160


	//----- nvinfo : EIATTR_CBANK_PARAM_SIZE
	.align		4
.L_93:
        /*0054*/ 	.byte	0x03, 0x19
        /*0056*/ 	.short	0x0014


	//----- nvinfo : EIATTR_PARAM_CBANK
	.align		4
        /*0058*/ 	.byte	0x04, 0x0a
        /*005a*/ 	.short	(.L_95 - .L_94)
	.align		4
.L_94:
        /*005c*/ 	.word	index@(.nv.constant0._Z13matrixAditionP3XYZS0_i)
        /*0060*/ 	.short	0x0380
        /*0062*/ 	.short	0x0014


	//----- nvinfo : EIATTR_SW_WAR
	.align		4
.L_95:
        /*0064*/ 	.byte	0x04, 0x36
        /*0066*/ 	.short	(.L_97 - .L_96)
.L_96:
        /*0068*/ 	.word	0x00000008
.L_97:


//--------------------- .nv.callgraph             --------------------------
	.section	.nv.callgraph,"",@"SHT_CUDA_CALLGRAPH"
	.align	4
	.sectionentsize	8
	.align		4
        /*0000*/ 	.word	0x00000000
	.align		4
        /*0004*/ 	.word	0xffffffff
	.align		4
        /*0008*/ 	.word	0x00000000
	.align		4
        /*000c*/ 	.word	0xfffffffe
	.align		4
        /*0010*/ 	.word	0x00000000
	.align		4
        /*0014*/ 	.word	0xfffffffd
	.align		4
        /*0018*/ 	.word	0x00000000
	.align		4
        /*001c*/ 	.word	0xfffffffc


//--------------------- .text._Z14PolygoniseCubeP3XYZP8GRIDCELLdiii --------------------------
	.section	.text._Z14PolygoniseCubeP3XYZP8GRIDCELLdiii,"ax",@progbits
	.align	128
        .global         _Z14PolygoniseCubeP3XYZP8GRIDCELLdiii
        .type           _Z14PolygoniseCubeP3XYZP8GRIDCELLdiii,@function
        .size           _Z14PolygoniseCubeP3XYZP8GRIDCELLdiii,(.L_x_79 - _Z14PolygoniseCubeP3XYZP8GRIDCELLdiii)
        .other          _Z14PolygoniseCubeP3XYZP8GRIDCELLdiii,@"STO_CUDA_ENTRY STV_DEFAULT"
_Z14PolygoniseCubeP3XYZP8GRIDCELLdiii:
.text._Z14PolygoniseCubeP3XYZP8GRIDCELLdiii:
[----:B------:R-:W-:Y:S01]  /*0000*/  LDC R1, c[0x0][0x37c] ;  /* 0x0000df00ff017b82 */ /* 0x000fe20000000800 */
[----:B------:R-:W0:Y:S01]  /*0010*/  S2R R2, SR_TID.Y ;  /* 0x0000000000027919 */ /* 0x000e220000002200 */
[----:B------:R-:W1:Y:S01]  /*0020*/  LDCU UR4, c[0x0][0x360] ;  /* 0x00006c00ff0477ac */ /* 0x000e620008000800 */
[----:B------:R-:W0:Y:S01]  /*0030*/  S2R R5, SR_CTAID.Y ;  /* 0x0000000000057919 */ /* 0x000e220000002600 */
[----:B------:R-:W0:Y:S01]  /*0040*/  LDCU UR5, c[0x0][0x364] ;  /* 0x00006c80ff0577ac */ /* 0x000e220008000800 */
[----:B------:R-:W1:Y:S01]  /*0050*/  S2R R0, SR_TID.X ;  /* 0x0000000000007919 */ /* 0x000e620000002100 */
[----:B------:R-:W2:Y:S01]  /*0060*/  LDCU.64 UR8, c[0x0][0x398] ;  /* 0x00007300ff0877ac */ /* 0x000ea20008000a00 */
[----:B------:R-:W1:Y:S01]  /*0070*/  S2R R3, SR_CTAID.X ;  /* 0x0000000000037919 */ /* 0x000e620000002500 */
[----:B------:R-:W3:Y:S01]  /*0080*/  LDCU UR6, c[0x0][0x368] ;  /* 0x00006d00ff0677ac */ /* 0x000ee20008000800 */
[----:B------:R-:W3:Y:S01]  /*0090*/  S2R R4, SR_TID.Z ;  /* 0x0000000000047919 */ /* 0x000ee20000002300 */
[----:B------:R-:W4:Y:S01]  /*00a0*/  LDCU UR7, c[0x0][0x3a0] ;  /* 0x00007400ff0777ac */ /* 0x000f220008000800 */
[----:B------:R-:W3:Y:S01]  /*00b0*/  S2R R7, SR_CTAID.Z ;  /* 0x0000000000077919 */ /* 0x000ee20000002700 */
[----:B0-----:R-:W-:-:S05]  /*00c0*/  IMAD R2, R5, UR5, R2 ;  /* 0x0000000505027c24 */ /* 0x001fca000f8e0202 */
[----:B--2---:R-:W-:Y:S01]  /*00d0*/  ISETP.GE.AND P0, PT, R2, UR9, PT ;  /* 0x0000000902007c0c */ /* 0x004fe2000bf06270 */
[----:B-1----:R-:W-:-:S05]  /*00e0*/  IMAD R0, R3, UR4, R0 ;  /* 0x0000000403007c24 */ /* 0x002fca000f8e0200 */
[----:B------:R-:W-:Y:S01]  /*00f0*/  ISETP.GE.OR P0, PT, R0, UR8, P0 ;  /* 0x0000000800007c0c */ /* 0x000fe20008706670 */
[----:B---3--:R-:W-:-:S05]  /*0100*/  IMAD R3, R7, UR6, R4 ;  /* 0x0000000607037c24 */ /* 0x008fca000f8e0204 */
[----:B----4-:R-:W-:-:S13]  /*0110*/  ISETP.GE.OR P0, PT, R3, UR7, P0 ;  /* 0x0000000703007c0c */ /* 0x010fda0008706670 */
[----:B------:R-:W-:Y:S05]  /*0120*/  @P0 EXIT ;  /* 0x000000000000094d */ /* 0x000fea0003800000 */
[----:B------:R-:W0:Y:S01]  /*0130*/  LDC.64 R26, c[0x0][0x388] ;  /* 0x0000e200ff1a7b82 */ /* 0x000e220000000a00 */
[----:B------:R-:W1:Y:S01]  /*0140*/  LDCU.64 UR4, c[0x0][0x358] ;  /* 0x00006b00ff0477ac */ /* 0x000e620008000a00 */
[----:B------:R-:W-:Y:S01]  /*0150*/  IMAD R3, R3, UR7, R2 ;  /* 0x0000000703037c24 */ /* 0x000fe2000f8e0202 */
[----:B------:R-:W2:Y:S03]  /*0160*/  LDCU.64 UR10, c[0x0][0x390] ;  /* 0x00007200ff0a77ac */ /* 0x000ea60008000a00 */
[----:B------:R-:W-:-:S04]  /*0170*/  IMAD R19, R3, UR9, R0 ;  /* 0x0000000903137c24 */ /* 0x000fc8000f8e0200 */
[----:B0-----:R-:W-:-:S05]  /*0180*/  IMAD.WIDE R26, R19, 0x100, R26 ;  /* 0x00000100131a7825 */ /* 0x001fca00078e021a */
[----:B-1----:R-:W2:Y:S04]  /*0190*/  LDG.E.64 R2, desc[UR4][R26.64+0xc8] ;  /* 0x0000c8041a027981 */ /* 0x002ea8000c1e1b00 */
[----:B------:R-:W3:Y:S04]  /*01a0*/  LDG.E.64 R4, desc[UR4][R26.64+0xc0] ;  /* 0x0000c0041a047981 */ /* 0x000ee8000c1e1b00 */
[----:B------:R-:W4:Y:S04]  /*01b0*/  LDG.E.64 R6, desc[UR4][R26.64+0xd0] ;  /* 0x0000d0041a067981 */ /* 0x000f28000c1e1b00 */
[----:B------:R-:W5:Y:S04]  /*01c0*/  LDG.E.64 R8, desc[UR4][R26.64+0xd8] ;  /* 0x0000d8041a087981 */ /* 0x000f68000c1e1b00 */
[----:B------:R-:W5:Y:S04]  /*01d0*/  LDG.E.64 R10, desc[UR4][R26.64+0xe0] ;  /* 0x0000e0041a0a7981 */ /* 0x000f68000c1e1b00 */
[----:B------:R-:W5:Y:S04]  /*01e0*/  LDG.E.64 R12, desc[UR4][R26.64+0xe8] ;  /* 0x0000e8041a0c7981 */ /* 0x000f68000c1e1b00 */
[----:B------:R-:W5:Y:S04]  /*01f0*/  LDG.E.64 R14, desc[UR4][R26.64+0xf0] ;  /* 0x0000f0041a0e7981 */ /* 0x000f68000c1e1b00 */
[----:B------:R-:W5:Y:S01]  /*0200*/  LDG.E.64 R16, desc[UR4][R26.64+0xf8] ;  /* 0x0000f8041a107981 */ /* 0x000f62000c1e1b00 */
[----:B--2---:R-:W-:-:S02]  /*0210*/  DSETP.GEU.AND P3, PT, R2, UR10, PT ;  /* 0x0000000a02007e2a */ /* 0x004fc4000bf6e000 */
[----:B---3--:R-:W-:Y:S02]  /*0220*/  DSETP.GEU.AND P2, PT, R4, UR10, PT ;  /* 0x0000000a04007e2a */ /* 0x008fe4000bf4e000 */
[----:B----4-:R-:W-:-:S04]  /*0230*/  DSETP.GEU.AND P0, PT, R6, UR10, PT ;  /* 0x0000000a06007e2a */ /* 0x010fc8000bf0e000 */
[----:B------:R-:W-:Y:S01]  /*0240*/  SEL R0, RZ, 0x1, P2 ;  /* 0x00000001ff007807 */ /* 0x000fe20001000000 */
[----:B-----5:R-:W-:Y:S02]  /*0250*/  DSETP.GEU.AND P1, PT, R8, UR10, PT ;  /* 0x0000000a08007e2a */ /* 0x020fe4000bf2e000 */
[----:B------:R-:W-:-:S03]  /*0260*/  DSETP.GEU.AND P2, PT, R10, UR10, PT ;  /* 0x0000000a0a007e2a */ /* 0x000fc6000bf4e000 */
[----:B------:R-:W-:Y:S01]  /*0270*/  @!P3 VIADD R0, R0, 0x2 ;  /* 0x000000020000b836 */ /* 0x000fe20000000000 */
[----:B------:R-:W-:-:S03]  /*0280*/  DSETP.GEU.AND P3, PT, R12, UR10, PT ;  /* 0x0000000a0c007e2a */ /* 0x000fc6000bf6e000 */
[----:B------:R-:W-:Y:S01]  /*0290*/  @!P0 VIADD R0, R0, 0x4 ;  /* 0x0000000400008836 */ /* 0x000fe20000000000 */
[----:B------:R-:W-:-:S04]  /*02a0*/  DSETP.GEU.AND P0, PT, R14, UR10, PT ;  /* 0x0000000a0e007e2a */ /* 0x000fc8000bf0e000 */
[----:B------:R-:W-:Y:S01]  /*02b0*/  @!P1 VIADD R0, R0, 0x8 ;  /* 0x0000000800009836 */ /* 0x000fe20000000000 */
[----:B------:R-:W-:-:S03]  /*02c0*/  DSETP.GEU.AND P1, PT, R16, UR10, PT ;  /* 0x0000000a10007e2a */ /* 0x000fc6000bf2e000 */
[----:B------:R-:W-:-:S04]  /*02d0*/  @!P2 VIADD R0, R0, 0x10 ;  /* 0x000000100000a836 */ /* 0x000fc80000000000 */
[----:B------:R-:W-:-:S04]  /*02e0*/  @!P3 VIADD R0, R0, 0x20 ;  /* 0x000000200000b836 */ /* 0x000fc80000000000 */
[----:B------:R-:W-:-:S05]  /*02f0*/  @!P0 VIADD R0, R0, 0x40 ;  /* 0x0000004000008836 */ /* 0x000fca0000000000 */
[----:B------:R-:W-:-:S05]  /*0300*/  @!P1 IADD3 R0, PT, PT, R0, 0x80, RZ ;  /* 0x0000008000009810 */ /* 0x000fca0007ffe0ff */
[----:B------:R-:W-:-:S05]  /*0310*/  IMAD.SHL.U32 R6, R0, 0x4, RZ ;  /* 0x0000000400067824 */ /* 0x000fca00078e00ff */
[C---:B------:R-:W-:Y:S02]  /*0320*/  ISETP.EQ.AND P2, PT, R6.reuse, RZ, PT ;  /* 0x000000ff0600720c */ /* 0x040fe40003f42270 */
[C---:B------:R-:W-:Y:S02]  /*0330*/  ISETP.EQ.AND P3, PT, R6.reuse, 0x4, PT ;  /* 0x000000040600780c */ /* 0x040fe40003f62270 */
[C---:B------:R-:W-:Y:S02]  /*0340*/  ISETP.EQ.AND P0, PT, R6.reuse, 0x8, PT ;  /* 0x000000080600780c */ /* 0x040fe40003f02270 */
[----:B------:R-:W-:-:S07]  /*0350*/  ISETP.EQ.AND P1, PT, R6, 0xc, PT ;  /* 0x0000000c0600780c */ /* 0x000fce0003f22270 */
[----:B------:R-:W-:Y:S01]  /*0360*/  @P2 IMAD.MOV.U32 R0, RZ, RZ, RZ ;  /* 0x000000ffff002224 */ /* 0x000fe200078e00ff */
[C---:B------:R-:W-:Y:S01]  /*0370*/  ISETP.EQ.AND P2, PT, R6.reuse, 0x10, PT ;  /* 0x000000100600780c */ /* 0x040fe20003f42270 */
[----:B------:R-:W-:Y:S01]  /*0380*/  @P3 IMAD.MOV.U32 R0, RZ, RZ, 0x109 ;  /* 0x00000109ff003424 */ /* 0x000fe200078e00ff */
[C---:B------:R-:W-:Y:S01]  /*0390*/  ISETP.EQ.AND P3, PT, R6.reuse, 0x14, PT ;  /* 0x000000140600780c */ /* 0x040fe20003f62270 */
[----:B------:R-:W-:Y:S01]  /*03a0*/  @P0 IMAD.MOV.U32 R0, RZ, RZ, 0x203 ;  /* 0x00000203ff000424 */ /* 0x000fe200078e00ff */
[C---:B------:R-:W-:Y:S01]  /*03b0*/  ISETP.EQ.AND P0, PT, R6.reuse, 0x18, PT ;  /* 0x000000180600780c */ /* 0x040fe20003f02270 */
[----:B------:R-:W-:Y:S01]  /*03c0*/  @P1 IMAD.MOV.U32 R0, RZ, RZ, 0x30a ;  /* 0x0000030aff001424 */ /* 0x000fe200078e00ff */
[----:B------:R-:W-:-:S07]  /*03d0*/  ISETP.EQ.AND P1, PT, R6, 0x1c, PT ;  /* 0x0000001c0600780c */ /* 0x000fce0003f22270 */
[----:B------:R-:W-:Y:S01]  /*03e0*/  @P2 IMAD.MOV.U32 R0, RZ, RZ, 0x406 ;  /* 0x00000406ff002424 */ /* 0x000fe200078e00ff */
[C---:B------:R-:W-:Y:S02]  /*03f0*/  ISETP.EQ.AND P2, PT, R6.reuse, 0x20, PT ;  /* 0x000000200600780c */ /* 0x040fe40003f42270 */
[----:B------:R-:W-:Y:S01]  /*0400*/  @P3 MOV R0, 0x50f ;  /* 0x0000050f00003802 */ /* 0x000fe20000000f00 */
[----:B------:R-:W-:Y:S01]  /*0410*/  @P0 IMAD.MOV.U32 R0, RZ, RZ, 0x605 ;  /* 0x00000605ff000424 */ /* 0x000fe200078e00ff */
[C---:B------:R-:W-:Y:S01]  /*0420*/  ISETP.EQ.AND P3, PT, R6.reuse, 0x24, PT ;  /* 0x000000240600780c */ /* 0x040fe20003f62270 */
[----:B------:R-:W-:Y:S01]  /*0430*/  @P1 IMAD.MOV.U32 R0, RZ, RZ, 0x70c ;  /* 0x0000070cff001424 */ /* 0x000fe200078e00ff */
[C---:B------:R-:W-:Y:S02]  /*0440*/  ISETP.EQ.AND P0, PT, R6.reuse, 0x28, PT ;  /* 0x000000280600780c */ /* 0x040fe40003f02270 */
[----:B------:R-:W-:-:S05]  /*0450*/  ISETP.EQ.AND P1, PT, R6, 0x2c, PT ;  /* 0x0000002c0600780c */ /* 0x000fca0003f22270 */
[----:B------:R-:W-:Y:S01]  /*0460*/  @P2 IMAD.MOV.U32 R0, RZ, RZ, 0x80c ;  /* 0x0000080cff002424 */ /* 0x000fe200078e00ff */
[----:B------:R-:W-:-:S03]  /*0470*/  ISETP.EQ.AND P2, PT, R6, 0x30, PT ;  /* 0x000000300600780c */ /* 0x000fc60003f42270 */
[----:B------:R-:W-:Y:S01]  /*0480*/  @P3 IMAD.MOV.U32 R0, RZ, RZ, 0x905 ;  /* 0x00000905ff003424 */ /* 0x000fe200078e00ff */
[C---:B------:R-:W-:Y:S01]  /*0490*/  ISETP.EQ.AND P3, PT, R6.reuse, 0x34, PT ;  /* 0x000000340600780c */ /* 0x040fe20003f62270 */
[----:B------:R-:W-:Y:S01]  /*04a0*/  @P0 IMAD.MOV.U32 R0, RZ, RZ, 0xa0f ;  /* 0x00000a0fff000424 */ /* 0x000fe200078e00ff */
[C---:B------:R-:W-:Y:S01]  /*04b0*/  ISETP.EQ.AND P0, PT, R6.reuse, 0x38, PT ;  /* 0x000000380600780c */ /* 0x040fe20003f02270 */
[----:B------:R-:W-:Y:S01]  /*04c0*/  @P1 IMAD.MOV.U32 R0, RZ, RZ, 0xb06 ;  /* 0x00000b06ff001424 */ /* 0x000fe200078e00ff */
[----:B------:R-:W-:-:S05]  /*04d0*/  ISETP.EQ.AND P1, PT, R6, 0x3c, PT ;  /* 0x0000003c0600780c */ /* 0x000fca0003f22270 */
[----:B------:R-:W-:Y:S02]  /*04e0*/  @P2 MOV R0, 0xc0a ;  /* 0x00000c0a00002802 */ /* 0x000fe40000000f00 */
[C---:B------:R-:W-:Y:S02]  /*04f0*/  ISETP.EQ.AND P2, PT, R6.reuse, 0x40, PT ;  /* 0x000000400600780c */ /* 0x040fe40003f42270 */
[----:B------:R-:W-:Y:S01]  /*0500*/  @P3 IMAD.MOV.U32 R0, RZ, RZ, 0xd03 ;  /* 0x00000d03ff003424 */ /* 0x000fe200078e00ff */
[C---:B------:R-:W-:Y:S01]  /*0510*/  ISETP.EQ.AND P3, PT, R6.reuse, 0x44, PT ;  /* 0x000000440600780c */ /* 0x040fe20003f62270 */
[----:B------:R-:W-:Y:S01]  /*0520*/  @P0 IMAD.MOV.U32 R0, RZ, RZ, 0xe09 ;  /* 0x00000e09ff000424 */ /* 0x000fe200078e00ff */
[C---:B------:R-:W-:Y:S01]  /*0530*/  ISETP.EQ.AND P0, PT, R6.reuse, 0x48, PT ;  /* 0x000000480600780c */ /* 0x040fe20003f02270 */
[----:B------:R-:W-:Y:S01]  /*0540*/  @P1 IMAD.MOV.U32 R0, RZ, RZ, 0xf00 ;  /* 0x00000f00ff001424 */ /* 0x000fe200078e00ff */
[----:B------:R-:W-:-:S06]  /*0550*/  ISETP.EQ.AND P1, PT, R6, 0x4c, PT ;  /* 0x0000004c0600780c */ /* 0x000fcc0003f22270 */
[----:B------:R-:W-:Y:S01]  /*0560*/  @P2 IMAD.MOV.U32 R0, RZ, RZ, 0x190 ;  /* 0x00000190ff002424 */ /* 0x000fe200078e00ff */
[C---:B------:R-:W-:Y:S02]  /*0570*/  ISETP.EQ.AND P2, PT, R6.reuse, 0x50, PT ;  /* 0x000000500600780c */ /* 0x040fe40003f42270 */
[----:B------:R-:W-:Y:S01]  /*0580*/  @P3 IMAD.MOV.U32 R0, RZ, RZ, 0x99 ;  /* 0x00000099ff003424 */ /* 0x000fe200078e00ff */
[C---:B------:R-:W-:Y:S01]  /*0590*/  ISETP.EQ.AND P3, PT, R6.reuse, 0x54, PT ;  /* 0x000000540600780c */ /* 0x040fe20003f62270 */
[----:B------:R-:W-:Y:S01]  /*05a0*/  @P0 IMAD.MOV.U32 R0, RZ, RZ, 0x393 ;  /* 0x00000393ff000424 */ /* 0x000fe200078e00ff */
[C---:B------:R-:W-:Y:S02]  /*05b0*/  ISETP.EQ.AND P0, PT, R6.reuse, 0x58, PT ;  /* 0x000000580600780c */ /* 0x040fe40003f02270 */
[----:B------:R-:W-:Y:S02]  /*05c0*/  @P1 MOV R0, 0x29a ;  /* 0x0000029a00001802 */ /* 0x000fe40000000f00 */
[----:B------:R-:W-:-:S04]  /*05d0*/  ISETP.EQ.AND P1, PT, R6, 0x5c, PT ;  /* 0x0000005c0600780c */ /* 0x000fc80003f22270 */
[----:B------:R-:W-:Y:S01]  /*05e0*/  @P2 IMAD.MOV.U32 R0, RZ, RZ, 0x596 ;  /* 0x00000596ff002424 */ /* 0x000fe200078e00ff */
[C---:B------:R-:W-:Y:S02]  /*05f0*/  ISETP.EQ.AND P2, PT, R6.reuse, 0x60, PT ;  /* 0x000000600600780c */ /* 0x040fe40003f42270 */
[----:B------:R-:W-:Y:S01]  /*0600*/  @P3 IMAD.MOV.U32 R0, RZ, RZ, 0x49f ;  /* 0x0000049fff003424 */ /* 0x000fe200078e00ff */
[C---:B------:R-:W-:Y:S01]  /*0610*/  ISETP.EQ.AND P3, PT, R6.reuse, 0x64, PT ;  /* 0x000000640600780c */ /* 0x040fe20003f62270 */
[----:B------:R-:W-:Y:S01]  /*0620*/  @P0 IMAD.MOV.U32 R0, RZ, RZ, 0x795 ;  /* 0x00000795ff000424 */ /* 0x000fe200078e00ff */
[----:B------:R-:W-:-:S03]  /*0630*/  ISETP.EQ.AND P0, PT, R6, 0x68, PT ;  /* 0x000000680600780c */ /* 0x000fc60003f02270 */
[----:B------:R-:W-:Y:S01]  /*0640*/  @P1 IMAD.MOV.U32 R0, RZ, RZ, 0x69c ;  /* 0x0000069cff001424 */ /* 0x000fe200078e00ff */
[----:B------:R-:W-:-:S04]  /*0650*/  ISETP.EQ.AND P1, PT, R6, 0x6c, PT ;  /* 0x0000006c0600780c */ /* 0x000fc80003f22270 */
[----:B------:R-:W-:Y:S01]  /*0660*/  @P2 IMAD.MOV.U32 R0, RZ, RZ, 0x99c ;  /* 0x0000099cff002424 */ /* 0x000fe200078e00ff */
[C---:B------:R-:W-:Y:S02]  /*0670*/  ISETP.EQ.AND P2, PT, R6.reuse, 0x70, PT ;  /* 0x000000700600780c */ /* 0x040fe40003f42270 */
[----:B------:R-:W-:Y:S01]  /*0680*/  @P3 IMAD.MOV.U32 R0, RZ, RZ, 0x895 ;  /* 0x00000895ff003424 */ /* 0x000fe200078e00ff */
[C---:B------:R-:W-:Y:S02]  /*0690*/  ISETP.EQ.AND P3, PT, R6.reuse, 0x74, PT ;  /* 0x000000740600780c */ /* 0x040fe40003f62270 */
[----:B------:R-:W-:Y:S02]  /*06a0*/  @P0 MOV R0, 0xb9f ;  /* 0x00000b9f00000802 */ /* 0x000fe40000000f00 */
[C---:B------:R-:W-:Y:S01]  /*06b0*/  ISETP.EQ.AND P0, PT, R6.reuse, 0x78, PT ;  /* 0x000000780600780c */ /* 0x040fe20003f02270 */
[----:B------:R-:W-:Y:S01]  /*06c0*/  @P1 IMAD.MOV.U32 R0, RZ, RZ, 0xa96 ;  /* 0x00000a96ff001424 */ /* 0x000fe200078e00ff */
[----:B------:R-:W-:-:S04]  /*06d0*/  ISETP.EQ.AND P1, PT, R6, 0x7c, PT ;  /* 0x0000007c0600780c */ /* 0x000fc80003f22270 */
[----:B------:R-:W-:Y:S01]  /*06e0*/  @P2 IMAD.MOV.U32 R0, RZ, RZ, 0xd9a ;  /* 0x00000d9aff002424 */ /* 0x000fe200078e00ff */
[C---:B------:R-:W-:Y:S02]  /*06f0*/  ISETP.EQ.AND P2, PT, R6.reuse, 0x80, PT ;  /* 0x000000800600780c */ /* 0x040fe40003f42270 */
[----:B------:R-:W-:Y:S01]  /*0700*/  @P3 IMAD.MOV.U32 R0, RZ, RZ, 0xc93 ;  /* 0x00000c93ff003424 */ /* 0x000fe200078e00ff */
[----:B------:R-:W-:-:S03]  /*0710*/  ISETP.EQ.AND P3, PT, R6, 0x84, PT ;  /* 0x000000840600780c */ /* 0x000fc60003f62270 */
[----:B------:R-:W-:Y:S01]  /*0720*/  @P0 IMAD.MOV.U32 R0, RZ, RZ, 0xf99 ;  /* 0x00000f99ff000424 */ /* 0x000fe200078e00ff */
[C---:B------:R-:W-:Y:S01]  /*0730*/  ISETP.EQ.AND P0, PT, R6.reuse, 0x88, PT ;  /* 0x000000880600780c */ /* 0x040fe20003f02270 */
[----:B------:R-:W-:Y:S01]  /*0740*/  @P1 IMAD.MOV.U32 R0, RZ, RZ, 0xe90 ;  /* 0x00000e90ff001424 */ /* 0x000fe200078e00ff */
[----:B------:R-:W-:-:S04]  /*0750*/  ISETP.EQ.AND P1, PT, R6, 0x8c, PT ;  /* 0x0000008c0600780c */ /* 0x000fc80003f22270 */
[----:B------:R-:W-:Y:S01]  /*0760*/  @P2 IMAD.MOV.U32 R0, RZ, RZ, 0x230 ;  /* 0x00000230ff002424 */ /* 0x000fe200078e00ff */
[C---:B------:R-:W-:Y:S02]  /*0770*/  ISETP.EQ.AND P2, PT, R6.reuse, 0x90, PT ;  /* 0x000000900600780c */ /* 0x040fe40003f42270 */
[----:B------:R-:W-:Y:S02]  /*0780*/  @P3 MOV R0, 0x339 ;  /* 0x0000033900003802 */ /* 0x000fe40000000f00 */
[C---:B------:R-:W-:Y:S02]  /*0790*/  ISETP.EQ.AND P3, PT, R6.reuse, 0x94, PT ;  /* 0x000000940600780c */ /* 0x040fe40003f62270 */
[----:B------:R-:W-:Y:S01]  /*07a0*/  @P0 IMAD.MOV.U32 R0, RZ, RZ, 0x33 ;  /* 0x00000033ff000424 */ /* 0x000fe200078e00ff */
[C---:B------:R-:W-:Y:S01]  /*07b0*/  ISETP.EQ.AND P0, PT, R6.reuse, 0x98, PT ;  /* 0x000000980600780c */ /* 0x040fe20003f02270 */
[----:B------:R-:W-:Y:S01]  /*07c0*/  @P1 IMAD.MOV.U32 R0, RZ, RZ, 0x13a ;  /* 0x0000013aff001424 */ /* 0x000fe200078e00ff */
[----:B------:R-:W-:-:S04]  /*07d0*/  ISETP.EQ.AND P1, PT, R6, 0x9c, PT ;  /* 0x0000009c0600780c */ /* 0x000fc80003f22270 */
[----:B------:R-:W-:Y:S01]  /*07e0*/  @P2 IMAD.MOV.U32 R0, RZ, RZ, 0x636 ;  /* 0x00000636ff002424 */ /* 0x000fe200078e00ff */
[----:B------:R-:W-:-:S03]  /*07f0*/  ISETP.EQ.AND P2, PT, R6, 0xa0, PT ;  /* 0x000000a00600780c */ /* 0x000fc60003f42270 */
[----:B------:R-:W-:Y:S01]  /*0800*/  @P3 IMAD.MOV.U32 R0, RZ, RZ, 0x73f ;  /* 0x0000073fff003424 */ /* 0x000fe200078e00ff */
[C---:B------:R-:W-:Y:S02]  /*0810*/  ISETP.EQ.AND P3, PT, R6.reuse, 0xa4, PT ;  /* 0x000000a40600780c */ /* 0x040fe40003f62270 */
[----:B------:R-:W-:Y:S01]  /*0820*/  @P0 IMAD.MOV.U32 R0, RZ, RZ, 0x435 ;  /* 0x00000435ff000424 */ /* 0x000fe200078e00ff */
[C---:B------:R-:W-:Y:S01]  /*0830*/  ISETP.EQ.AND P0, PT, R6.reuse, 0xa8, PT ;  /* 0x000000a80600780c */ /* 0x040fe20003f02270 */
[----:B------:R-:W-:Y:S01]  /*0840*/  @P1 IMAD.MOV.U32 R0, RZ, RZ, 0x53c ;  /* 0x0000053cff001424 */ /* 0x000fe200078e00ff */
[----:B------:R-:W-:-:S04]  /*0850*/  ISETP.EQ.AND P1, PT, R6, 0xac, PT ;  /* 0x000000ac0600780c */ /* 0x000fc80003f22270 */
[----:B------:R-:W-:Y:S02]  /*0860*/  @P2 MOV R0, 0xa3c ;  /* 0x00000a3c00002802 */ /* 0x000fe40000000f00 */
[C---:B------:R-:W-:Y:S02]  /*0870*/  ISETP.EQ.AND P2, PT, R6.reuse, 0xb0, PT ;  /* 0x000000b00600780c */ /* 0x040fe40003f42270 */
[----:B------:R-:W-:Y:S01]  /*0880*/  @P3 IMAD.MOV.U32 R0, RZ, RZ, 0xb35 ;  /* 0x00000b35ff003424 */ /* 0x000fe200078e00ff */
[C---:B------:R-:W-:Y:S02]  /*0890*/  ISETP.EQ.AND P3, PT, R6.reuse, 0xb4, PT ;  /* 0x000000b40600780c */ /* 0x040fe40003f62270 */
[----:B------:R-:W-:Y:S01]  /*08a0*/  @P0 IMAD.MOV.U32 R0, RZ, RZ, 0x83f ;  /* 0x0000083fff000424 */ /* 0x000fe200078e00ff */
[C---:B------:R-:W-:Y:S01]  /*08b0*/  ISETP.EQ.AND P0, PT, R6.reuse, 0xb8, PT ;  /* 0x000000b80600780c */ /* 0x040fe20003f02270 */
[----:B------:R-:W-:Y:S01]  /*08c0*/  @P1 IMAD.MOV.U32 R0, RZ, RZ, 0x936 ;  /* 0x00000936ff001424 */ /* 0x000fe200078e00ff */
[----:B------:R-:W-:-:S05]  /*08d0*/  ISETP.EQ.AND P1, PT, R6, 0xbc, PT ;  /* 0x000000bc0600780c */ /* 0x000fca0003f22270 */
[----:B------:R-:W-:Y:S01]  /*08e0*/  @P2 IMAD.MOV.U32 R0, RZ, RZ, 0xe3a ;  /* 0x00000e3aff002424 */ /* 0x000fe200078e00ff */
[C---:B------:R-:W-:Y:S02]  /*08f0*/  ISETP.EQ.AND P2, PT, R6.reuse, 0xc0, PT ;  /* 0x000000c00600780c */ /* 0x040fe40003f42270 */
[----:B------:R-:W-:Y:S01]  /*0900*/  @P3 IMAD.MOV.U32 R0, RZ, RZ, 0xf33 ;  /* 0x00000f33ff003424 */ /* 0x000fe200078e00ff */
[C---:B------:R-:W-:Y:S02]  /*0910*/  ISETP.EQ.AND P3, PT, R6.reuse, 0xc4, PT ;  /* 0x000000c40600780c */ /* 0x040fe40003f62270 */
[----:B------:R-:W-:Y:S01]  /*0920*/  @P0 IMAD.MOV.U32 R0, RZ, RZ, 0xc39 ;  /* 0x00000c39ff000424 */ /* 0x000fe200078e00ff */
[C---:B------:R-:W-:Y:S02]  /*0930*/  ISETP.EQ.AND P0, PT, R6.reuse, 0xc8, PT ;  /* 0x000000c80600780c */ /* 0x040fe40003f02270 */
[----:B------:R-:W-:Y:S02]  /*0940*/  @P1 MOV R0, 0xd30 ;  /* 0x00000d3000001802 */ /* 0x000fe40000000f00 */
[----:B------:R-:W-:-:S03]  /*0950*/  ISETP.EQ.AND P1, PT, R6, 0xcc, PT ;  /* 0x000000cc0600780c */ /* 0x000fc60003f22270 */
[----:B------:R-:W-:Y:S01]  /*0960*/  @P2 IMAD.MOV.U32 R0, RZ, RZ, 0x3a0 ;  /* 0x000003a0ff002424 */ /* 0x000fe200078e00ff */
[C---:B------:R-:W-:Y:S02]  /*0970*/  ISETP.EQ.AND P2, PT, R6.reuse, 0xd0, PT ;  /* 0x000000d00600780c */ /* 0x040fe40003f42270 */
[----:B------:R-:W-:Y:S01]  /*0980*/  @P3 IMAD.MOV.U32 R0, RZ, RZ, 0x2a9 ;  /* 0x000002a9ff003424 */ /* 0x000fe200078e00ff */
[C---:B------:R-:W-:Y:S02]  /*0990*/  ISETP.EQ.AND P3, PT, R6.reuse, 0xd4, PT ;  /* 0x000000d40600780c */ /* 0x040fe40003f62270 */
[----:B------:R-:W-:Y:S01]  /*09a0*/  @P0 IMAD.MOV.U32 R0, RZ, RZ, 0x1a3 ;  /* 0x000001a3ff000424 */ /* 0x000fe200078e00ff */
[----:B------:R-:W-:-:S03]  /*09b0*/  ISETP.EQ.AND P0, PT, R6, 0xd8, PT ;  /* 0x000000d80600780c */ /* 0x000fc60003f02270 */
[----:B------:R-:W-:Y:S01]  /*09c0*/  @P1 IMAD.MOV.U32 R0, RZ, RZ, 0xaa ;  /* 0x000000aaff001424 */ /* 0x000fe200078e00ff */
[----:B------:R-:W-:-:S03]  /*09d0*/  ISETP.EQ.AND P1, PT, R6, 0xdc, PT ;  /* 0x000000dc0600780c */ /* 0x000fc60003f22270 */
[----:B------:R-:W-:Y:S01]  /*09e0*/  @P2 IMAD.MOV.U32 R0, RZ, RZ, 0x7a6 ;  /* 0x000007a6ff002424 */ /* 0x000fe200078e00ff */
[C---:B------:R-:W-:Y:S02]  /*09f0*/  ISETP.EQ.AND P2, PT, R6.reuse, 0xe0, PT ;  /* 0x000000e00600780c */ /* 0x040fe40003f42270 */
[----:B------:R-:W-:Y:S01]  /*0a00*/  @P3 IMAD.MOV.U32 R0, RZ, RZ, 0x6af ;  /* 0x000006afff003424 */ /* 0x000fe200078e00ff */
[C---:B------:R-:W-:Y:S02]  /*0a10*/  ISETP.EQ.AND P3, PT, R6.reuse, 0xe4, PT ;  /* 0x000000e40600780c */ /* 0x040fe40003f62270 */
[----:B------:R-:W-:Y:S02]  /*0a20*/  @P0 MOV R0, 0x5a5 ;  /* 0x000005a500000802 */ /* 0x000fe40000000f00 */
[C---:B------:R-:W-:Y:S02]  /*0a30*/  ISETP.EQ.AND P0, PT, R6.reuse, 0xe8, PT ;  /* 0x000000e80600780c */ /* 0x040fe40003f02270 */
[----:B------:R-:W-:Y:S01]  /*0a40*/  @P1 IMAD.MOV.U32 R0, RZ, RZ, 0x4ac ;  /* 0x000004acff001424 */ /* 0x000fe200078e00ff */
[----:B------:R-:W-:-:S03]  /*0a50*/  ISETP.EQ.AND P1, PT, R6, 0xec, PT ;  /* 0x000000ec0600780c */ /* 0x000fc60003f22270 */
[----:B------:R-:W-:Y:S01]  /*0a60*/  @P2 IMAD.MOV.U32 R0, RZ, RZ, 0xbac ;  /* 0x00000bacff002424 */ /* 0x000fe200078e00ff */
        /* <DEDUP_REMOVED lines=9> */
[----:B------:R-:W-:Y:S02]  /*0b00*/  @P3 MOV R0, 0xea3 ;  /* 0x00000ea300003802 */ /* 0x000fe40000000f00 */
        /* <DEDUP_REMOVED lines=11> */
[----:B------:R-:W-:Y:S01]  /*0bc0*/  @P1 IMAD.MOV.U32 R0, RZ, RZ, 0x76a ;  /* 0x0000076aff001424 */ /* 0x000fe200078e00ff */
[----:B------:R-:W-:-:S03]  /*0bd0*/  ISETP.EQ.AND P1, PT, R6, 0x11c, PT ;  /* 0x0000011c0600780c */ /* 0x000fc60003f22270 */
[----:B------:R-:W-:Y:S02]  /*0be0*/  @P2 MOV R0, 0x66 ;  /* 0x0000006600002802 */ /* 0x000fe40000000f00 */
[C---:B------:R-:W-:Y:S02]  /*0bf0*/  ISETP.EQ.AND P2, PT, R6.reuse, 0x120, PT ;  /* 0x000001200600780c */ /* 0x040fe40003f42270 */
[----:B------:R-:W-:Y:S01]  /*0c00*/  @P3 IMAD.MOV.U32 R0, RZ, RZ, 0x16f ;  /* 0x0000016fff003424 */ /* 0x000fe200078e00ff */
[C---:B------:R-:W-:Y:S02]  /*0c10*/  ISETP.EQ.AND P3, PT, R6.reuse, 0x124, PT ;  /* 0x000001240600780c */ /* 0x040fe40003f62270 */
[----:B------:R-:W-:Y:S01]  /*0c20*/  @P0 IMAD.MOV.U32 R0, RZ, RZ, 0x265 ;  /* 0x00000265ff000424 */ /* 0x000fe200078e00ff */
[C---:B------:R-:W-:Y:S02]  /*0c30*/  ISETP.EQ.AND P0, PT, R6.reuse, 0x128, PT ;  /* 0x000001280600780c */ /* 0x040fe40003f02270 */
[----:B------:R-:W-:Y:S01]  /*0c40*/  @P1 IMAD.MOV.U32 R0, RZ, RZ, 0x36c ;  /* 0x0000036cff001424 */ /* 0x000fe200078e00ff */
[----:B------:R-:W-:-:S04]  /*0c50*/  ISETP.EQ.AND P1, PT, R6, 0x12c, PT ;  /* 0x0000012c0600780c */ /* 0x000fc80003f22270 */
        /* <DEDUP_REMOVED lines=360> */
[----:B------:R-:W-:-:S03]  /*22e0*/  @P2 IMAD.MOV.U32 R0, RZ, RZ, 0x30a ;  /* 0x0000030aff002424 */ /* 0x000fc600078e00ff */
[----:B------:R-:W-:-:S04]  /*22f0*/  @P3 IMAD.MOV.U32 R0, RZ, RZ, 0x203 ;  /* 0x00000203ff003424 */ /* 0x000fc800078e00ff */
[----:B------:R-:W-:-:S03]  /*2300*/  @P0 IMAD.MOV.U32 R0, RZ, RZ, 0x109 ;  /* 0x00000109ff000424 */ /* 0x000fc600078e00ff */
[----:B------:R-:W-:-:S05]  /*2310*/  @P1 IMAD.MOV.U32 R0, RZ, RZ, RZ ;  /* 0x000000ffff001224 */ /* 0x000fca00078e00ff */
[----:B------:R-:W-:-:S13]  /*2320*/  ISETP.NE.AND P0, PT, R0, RZ, PT ;  /* 0x000000ff0000720c */ /* 0x000fda0003f05270 */
[----:B------:R-:W-:Y:S05]  /*2330*/  @!P0 EXIT ;  /* 0x000000000000894d */ /* 0x000fea0003800000 */
[----:B------:R-:W0:Y:S01]  /*2340*/  LDC.64 R24, c[0x0][0x380] ;  /* 0x0000e000ff187b82 */ /* 0x000e220000000a00 */
[----:B------:R-:W-:Y:S01]  /*2350*/  LOP3.LUT R6, R0, 0x1, RZ, 0xc0, !PT ;  /* 0x0000000100067812 */ /* 0x000fe200078ec0ff */
[----:B------:R-:W-:Y:S03]  /*2360*/  BSSY.RECONVERGENT B1, `(.L_x_0) ;  /* 0x0000054000017945 */ /* 0x000fe60003800200 */
[----:B------:R-:W-:Y:S01]  /*2370*/  ISETP.NE.U32.AND P0, PT, R6, 0x1, PT ;  /* 0x000000010600780c */ /* 0x000fe20003f05070 */
[----:B0-----:R-:W-:-:S12]  /*2380*/  IMAD.WIDE R24, R19, 0x18, R24 ;  /* 0x0000001813187825 */ /* 0x001fd800078e0218 */
[----:B------:R-:W-:Y:S05]  /*2390*/  @P0 BRA `(.L_x_1) ;  /* 0x0000000400400947 */ /* 0x000fea0003800000 */
[----:B------:R-:W2:Y:S04]  /*23a0*/  LDG.E.64 R22, desc[UR4][R26.64] ;  /* 0x000000041a167981 */ /* 0x000ea8000c1e1b00 */
[----:B------:R-:W3:Y:S04]  /*23b0*/  LDG.E.64 R20, desc[UR4][R26.64+0x8] ;  /* 0x000008041a147981 */ /* 0x000ee8000c1e1b00 */
[----:B------:R-:W4:Y:S01]  /*23c0*/  LDG.E.64 R18, desc[UR4][R26.64+0x10] ;  /* 0x000010041a127981 */ /* 0x000f22000c1e1b00 */
[C---:B------:R-:W-:Y:S01]  /*23d0*/  DADD R6, -R4.reuse, UR10 ;  /* 0x0000000a04067e29 */ /* 0x040fe20008000100 */
[----:B------:R-:W-:Y:S01]  /*23e0*/  IMAD.MOV.U32 R10, RZ, RZ, -0x771c970f ;  /* 0x88e368f1ff0a7424 */ /* 0x000fe200078e00ff */
[----:B------:R-:W-:Y:S01]  /*23f0*/  DSETP.GT.AND P0, PT, R4, UR10, PT ;  /* 0x0000000a04007e2a */ /* 0x000fe2000bf04000 */
[----:B------:R-:W-:Y:S01]  /*2400*/  MOV R11, 0x3ee4f8b5 ;  /* 0x3ee4f8b5000b7802 */ /* 0x000fe20000000f00 */
[----:B------:R-:W-:Y:S04]  /*2410*/  BSSY.RECONVERGENT B2, `(.L_x_2) ;  /* 0x0000045000027945 */ /* 0x000fe80003800200 */
[----:B------:R-:W-:-:S10]  /*2420*/  DADD R8, -RZ, -R6 ;  /* 0x00000000ff087229 */ /* 0x000fd40000000906 */
[----:B------:R-:W-:Y:S02]  /*2430*/  FSEL R8, R8, R6, P0 ;  /* 0x0000000608087208 */ /* 0x000fe40000000000 */
[----:B------:R-:W-:-:S06]  /*2440*/  FSEL R9, R9, R7, P0 ;  /* 0x0000000709097208 */ /* 0x000fcc0000000000 */
[----:B------:R-:W-:Y:S01]  /*2450*/  DSETP.GEU.AND P0, PT, R8, R10, PT ;  /* 0x0000000a0800722a */ /* 0x000fe20003f0e000 */
[----:B--2---:R-:W-:Y:S02]  /*2460*/  IMAD.MOV.U32 R8, RZ, RZ, R22 ;  /* 0x000000ffff087224 */ /* 0x004fe400078e0016 */
[----:B------:R-:W-:Y:S02]  /*2470*/  IMAD.MOV.U32 R9, RZ, RZ, R23 ;  /* 0x000000ffff097224 */ /* 0x000fe400078e0017 */
[----:B---3--:R-:W-:Y:S02]  /*2480*/  IMAD.MOV.U32 R28, RZ, RZ, R20 ;  /* 0x000000ffff1c7224 */ /* 0x008fe400078e0014 */
[----:B------:R-:W-:Y:S02]  /*2490*/  IMAD.MOV.U32 R29, RZ, RZ, R21 ;  /* 0x000000ffff1d7224 */ /* 0x000fe400078e0015 */
[----:B----4-:R-:W-:Y:S02]  /*24a0*/  IMAD.MOV.U32 R30, RZ, RZ, R18 ;  /* 0x000000ffff1e7224 */ /* 0x010fe400078e0012 */
[----:B------:R-:W-:-:S03]  /*24b0*/  IMAD.MOV.U32 R31, RZ, RZ, R19 ;  /* 0x000000ffff1f7224 */ /* 0x000fc600078e0013 */
[----:B------:R-:W-:Y:S05]  /*24c0*/  @!P0 BRA `(.L_x_3) ;  /* 0x0000000000e48947 */ /* 0x000fea0003800000 */
[----:B------:R-:W2:Y:S04]  /*24d0*/  LDG.E.64 R16, desc[UR4][R26.64+0x18] ;  /* 0x000018041a107981 */ /* 0x000ea8000c1e1b00 */
[----:B------:R-:W3:Y:S04]  /*24e0*/  LDG.E.64 R14, desc[UR4][R26.64+0x20] ;  /* 0x000020041a0e7981 */ /* 0x000ee8000c1e1b00 */
[----:B------:R-:W4:Y:S01]  /*24f0*/  LDG.E.64 R12, desc[UR4][R26.64+0x28] ;  /* 0x000028041a0c7981 */ /* 0x000f22000c1e1b00 */
[C---:B------:R-:W-:Y:S02]  /*2500*/  DADD R8, -R2.reuse, UR10 ;  /* 0x0000000a02087e29 */ /* 0x040fe40008000100 */
[----:B------:R-:W-:-:S06]  /*2510*/  DSETP.GT.AND P0, PT, R2, UR10, PT ;  /* 0x0000000a02007e2a */ /* 0x000fcc000bf04000 */
[----:B------:R-:W-:-:S10]  /*2520*/  DADD R28, -RZ, -R8 ;  /* 0x00000000ff1c7229 */ /* 0x000fd40000000908 */
[----:B------:R-:W-:Y:S02]  /*2530*/  FSEL R8, R28, R8, P0 ;  /* 0x000000081c087208 */ /* 0x000fe40000000000 */
[----:B------:R-:W-:-:S06]  /*2540*/  FSEL R9, R29, R9, P0 ;  /* 0x000000091d097208 */ /* 0x000fcc0000000000 */
[----:B------:R-:W-:Y:S01]  /*2550*/  DSETP.GEU.AND P0, PT, R8, R10, PT ;  /* 0x0000000a0800722a */ /* 0x000fe20003f0e000 */
[----:B--2---:R-:W-:Y:S01]  /*2560*/  MOV R8, R16 ;  /* 0x0000001000087202 */ /* 0x004fe20000000f00 */
[----:B------:R-:W-:Y:S02]  /*2570*/  IMAD.MOV.U32 R9, RZ, RZ, R17 ;  /* 0x000000ffff097224 */ /* 0x000fe400078e0011 */
[----:B---3--:R-:W-:Y:S02]  /*2580*/  IMAD.MOV.U32 R28, RZ, RZ, R14 ;  /* 0x000000ffff1c7224 */ /* 0x008fe400078e000e */
[----:B------:R-:W-:Y:S02]  /*2590*/  IMAD.MOV.U32 R29, RZ, RZ, R15 ;  /* 0x000000ffff1d7224 */ /* 0x000fe400078e000f */
[----:B----4-:R-:W-:Y:S02]  /*25a0*/  IMAD.MOV.U32 R30, RZ, RZ, R12 ;  /* 0x000000ffff1e7224 */ /* 0x010fe400078e000c */
[----:B------:R-:W-:-:S04]  /*25b0*/  IMAD.MOV.U32 R31, RZ, RZ, R13 ;  /* 0x000000ffff1f7224 */ /* 0x000fc800078e000d */
[----:B------:R-:W-:Y:S05]  /*25c0*/  @!P0 BRA `(.L_x_3) ;  /* 0x0000000000a48947 */ /* 0x000fea0003800000 */
[C-C-:B------:R-:W-:Y:S01]  /*25d0*/  DADD R8, R4.reuse, -R2.reuse ;  /* 0x0000000004087229 */ /* 0x140fe20000000802 */
[----:B------:R-:W-:Y:S01]  /*25e0*/  IMAD.MOV.U32 R30, RZ, RZ, R18 ;  /* 0x000000ffff1e7224 */ /* 0x000fe200078e0012 */
[----:B------:R-:W-:Y:S01]  /*25f0*/  DSETP.GEU.AND P0, PT, R4, R2, PT ;  /* 0x000000020400722a */ /* 0x000fe20003f0e000 */
[----:B------:R-:W-:-:S05]  /*2600*/  IMAD.MOV.U32 R31, RZ, RZ, R19 ;  /* 0x000000ffff1f7224 */ /* 0x000fca00078e0013 */
[----:B------:R-:W-:-:S10]  /*2610*/  DADD R28, -RZ, -R8 ;  /* 0x00000000ff1c7229 */ /* 0x000fd40000000908 */
[----:B------:R-:W-:Y:S01]  /*2620*/  FSEL R8, R28, R8, !P0 ;  /* 0x000000081c087208 */ /* 0x000fe20004000000 */
[----:B------:R-:W-:Y:S01]  /*2630*/  IMAD.MOV.U32 R28, RZ, RZ, R20 ;  /* 0x000000ffff1c7224 */ /* 0x000fe200078e0014 */
[----:B------:R-:W-:Y:S01]  /*2640*/  FSEL R9, R29, R9, !P0 ;  /* 0x000000091d097208 */ /* 0x000fe20004000000 */
[----:B------:R-:W-:-:S05]  /*2650*/  IMAD.MOV.U32 R29, RZ, RZ, R21 ;  /* 0x000000ffff1d7224 */ /* 0x000fca00078e0015 */
[----:B------:R-:W-:Y:S01]  /*2660*/  DSETP.GEU.AND P0, PT, R8, R10, PT ;  /* 0x0000000a0800722a */ /* 0x000fe20003f0e000 */
[----:B------:R-:W-:Y:S01]  /*2670*/  IMAD.MOV.U32 R8, RZ, RZ, R22 ;  /* 0x000000ffff087224 */ /* 0x000fe200078e0016 */
[----:B------:R-:W-:-:S12]  /*2680*/  MOV R9, R23 ;  /* 0x0000001700097202 */ /* 0x000fd80000000f00 */
[----:B------:R-:W-:Y:S05]  /*2690*/  @!P0 BRA `(.L_x_3) ;  /* 0x0000000000708947 */ /* 0x000fea0003800000 */
[----:B------:R-:W-:Y:S01]  /*26a0*/  DADD R8, -R4, R2 ;  /* 0x0000000004087229 */ /* 0x000fe20000000102 */
[----:B------:R-:W-:Y:S01]  /*26b0*/  FSETP.GEU.AND P1, PT, |R7|, 6.5827683646048100446e-37, PT ;  /* 0x036000000700780b */ /* 0x000fe20003f2e200 */
[----:B------:R-:W-:Y:S01]  /*26c0*/  IMAD.MOV.U32 R2, RZ, RZ, 0x1 ;  /* 0x00000001ff027424 */ /* 0x000fe200078e00ff */
[----:B------:R-:W-:Y:S03]  /*26d0*/  BSSY.RECONVERGENT B3, `(.L_x_4) ;  /* 0x0000012000037945 */ /* 0x000fe60003800200 */
[----:B------:R-:W0:Y:S02]  /*26e0*/  MUFU.RCP64H R3, R9 ;  /* 0x0000000900037308 */ /* 0x000e240000001800 */
[----:B0-----:R-:W-:-:S08]  /*26f0*/  DFMA R4, -R8, R2, 1 ;  /* 0x3ff000000804742b */ /* 0x001fd00000000102 */
[----:B------:R-:W-:-:S08]  /*2700*/  DFMA R4, R4, R4, R4 ;  /* 0x000000040404722b */ /* 0x000fd00000000004 */
[----:B------:R-:W-:-:S08]  /*2710*/  DFMA R4, R2, R4, R2 ;  /* 0x000000040204722b */ /* 0x000fd00000000002 */
[----:B------:R-:W-:-:S08]  /*2720*/  DFMA R2, -R8, R4, 1 ;  /* 0x3ff000000802742b */ /* 0x000fd00000000104 */
[----:B------:R-:W-:-:S08]  /*2730*/  DFMA R2, R4, R2, R4 ;  /* 0x000000020402722b */ /* 0x000fd00000000004 */
[----:B------:R-:W-:-:S08]  /*2740*/  DMUL R4, R6, R2 ;  /* 0x0000000206047228 */ /* 0x000fd00000000000 */
[----:B------:R-:W-:-:S08]  /*2750*/  DFMA R10, -R8, R4, R6 ;  /* 0x00000004080a722b */ /* 0x000fd00000000106 */
[----:B------:R-:W-:-:S10]  /*2760*/  DFMA R4, R2, R10, R4 ;  /* 0x0000000a0204722b */ /* 0x000fd40000000004 */
[----:B------:R-:W-:-:S05]  /*2770*/  FFMA R2, RZ, R9, R5 ;  /* 0x00000009ff027223 */ /* 0x000fca0000000005 */
[----:B------:R-:W-:-:S13]  /*2780*/  FSETP.GT.AND P0, PT, |R2|, 1.469367938527859385e-39, PT ;  /* 0x001000000200780b */ /* 0x000fda0003f04200 */
[----:B------:R-:W-:Y:S05]  /*2790*/  @P0 BRA P1, `(.L_x_5) ;  /* 0x0000000000140947 */ /* 0x000fea0000800000 */
[----:B------:R-:W-:Y:S01]  /*27a0*/  IMAD.MOV.U32 R4, RZ, RZ, R6 ;  /* 0x000000ffff047224 */ /* 0x000fe200078e0006 */
[----:B------:R-:W-:Y:S02]  /*27b0*/  MOV R3, R7 ;  /* 0x0000000700037202 */ /* 0x000fe40000000f00 */
[----:B------:R-:W-:-:S07]  /*27c0*/  MOV R2, 0x27e0 ;  /* 0x000027e000027802 */ /* 0x000fce0000000f00 */
[----:B------:R-:W-:Y:S05]  /*27d0*/  CALL.REL.NOINC `($__internal_0_$__cuda_sm20_div_rn_f64_full) ;  /* 0x0000003800f87944 */ /* 0x000fea0003c00000 */
[----:B------:R-:W-:-:S07]  /*27e0*/  IMAD.MOV.U32 R5, RZ, RZ, R3 ;  /* 0x000000ffff057224 */ /* 0x000fce00078e0003 */
.L_x_5:
[----:B------:R-:W-:Y:S05]  /*27f0*/  BSYNC.RECONVERGENT B3 ;  /* 0x0000000000037941 */ /* 0x000fea0003800200 */
.L_x_4:
[----:B------:R-:W-:Y:S02]  /*2800*/  DADD R8, -R22, R16 ;  /* 0x0000000016087229 */ /* 0x000fe40000000110 */
[----:B------:R-:W-:Y:S02]  /*2810*/  DADD R14, -R20, R14 ;  /* 0x00000000140e7229 */ /* 0x000fe4000000010e */
[----:B------:R-:W-:-:S04]  /*2820*/  DADD R12, -R18, R12 ;  /* 0x00000000120c7229 */ /* 0x000fc8000000010c */
[-C--:B------:R-:W-:Y:S02]  /*2830*/  DFMA R8, R8, R4.reuse, R22 ;  /* 0x000000040808722b */ /* 0x080fe40000000016 */
[-C--:B------:R-:W-:Y:S02]  /*2840*/  DFMA R28, R14, R4.reuse, R20 ;  /* 0x000000040e1c722b */ /* 0x080fe40000000014 */
[----:B------:R-:W-:-:S11]  /*2850*/  DFMA R30, R12, R4, R18 ;  /* 0x000000040c1e722b */ /* 0x000fd60000000012 */
.L_x_3:
[----:B------:R-:W-:Y:S05]  /*2860*/  BSYNC.RECONVERGENT B2 ;  /* 0x0000000000027941 */ /* 0x000fea0003800200 */
.L_x_2:
[----:B------:R0:W-:Y:S04]  /*2870*/  STG.E.64 desc[UR4][R24.64], R8 ;  /* 0x0000000818007986 */ /* 0x0001e8000c101b04 */
[----:B------:R0:W-:Y:S04]  /*2880*/  STG.E.64 desc[UR4][R24.64+0x8], R28 ;  /* 0x0000081c18007986 */ /* 0x0001e8000c101b04 */
[----:B------:R0:W-:Y:S02]  /*2890*/  STG.E.64 desc[UR4][R24.64+0x10], R30 ;  /* 0x0000101e18007986 */ /* 0x0001e4000c101b04 */
.L_x_1:
[----:B------:R-:W-:Y:S05]  /*28a0*/  BSYNC.RECONVERGENT B1 ;  /* 0x0000000000017941 */ /* 0x000fea0003800200 */
.L_x_0:
[----:B------:R-:W-:Y:S01]  /*28b0*/  LOP3.LUT P0, RZ, R0, 0x2, RZ, 0xc0, !PT ;  /* 0x0000000200ff7812 */ /* 0x000fe2000780c0ff */
[----:B------:R-:W-:-:S12]  /*28c0*/  BSSY.RECONVERGENT B1, `(.L_x_6) ;  /* 0x0000054000017945 */ /* 0x000fd80003800200 */
[----:B------:R-:W-:Y:S05]  /*28d0*/  @!P0 BRA `(.L_x_7) ;  /* 0x0000000400488947 */ /* 0x000fea0003800000 */
[----:B------:R-:W2:Y:S01]  /*28e0*/  LDG.E.64 R4, desc[UR4][R26.64+0xc8] ;  /* 0x0000c8041a047981 */ /* 0x000ea2000c1e1b00 */
[----:B0-----:R-:W2:Y:S03]  /*28f0*/  LDC.64 R30, c[0x0][0x390] ;  /* 0x0000e400ff1e7b82 */ /* 0x001ea60000000a00 */
[----:B------:R-:W3:Y:S04]  /*2900*/  LDG.E.64 R22, desc[UR4][R26.64+0x18] ;  /* 0x000018041a167981 */ /* 0x000ee8000c1e1b00 */
[----:B------:R-:W4:Y:S04]  /*2910*/  LDG.E.64 R20, desc[UR4][R26.64+0x20] ;  /* 0x000020041a147981 */ /* 0x000f28000c1e1b00 */
[----:B------:R-:W5:Y:S01]  /*2920*/  LDG.E.64 R18, desc[UR4][R26.64+0x28] ;  /* 0x000028041a127981 */ /* 0x000f62000c1e1b00 */
[----:B------:R-:W-:Y:S01]  /*2930*/  IMAD.MOV.U32 R8, RZ, RZ, -0x771c970f ;  /* 0x88e368f1ff087424 */ /* 0x000fe200078e00ff */
[----:B------:R-:W-:Y:S01]  /*2940*/  BSSY.RECONVERGENT B2, `(.L_x_8) ;  /* 0x0000048000027945 */ /* 0x000fe20003800200 */
[----:B------:R-:W-:Y:S01]  /*2950*/  IMAD.MOV.U32 R9, RZ, RZ, 0x3ee4f8b5 ;  /* 0x3ee4f8b5ff097424 */ /* 0x000fe200078e00ff */
[----:B--2---:R-:W-:-:S02]  /*2960*/  DADD R2, -R4, R30 ;  /* 0x0000000004027229 */ /* 0x004fc4000000011e */
[----:B------:R-:W-:Y:S01]  /*2970*/  DSETP.GT.AND P0, PT, R4, R30, PT ;  /* 0x0000001e0400722a */ /* 0x000fe20003f04000 */
[----:B---3--:R-:W-:Y:S02]  /*2980*/  IMAD.MOV.U32 R10, RZ, RZ, R22 ;  /* 0x000000ffff0a7224 */ /* 0x008fe400078e0016 */
[----:B------:R-:W-:-:S03]  /*2990*/  IMAD.MOV.U32 R11, RZ, RZ, R23 ;  /* 0x000000ffff0b7224 */ /* 0x000fc600078e0017 */
[----:B------:R-:W-:Y:S01]  /*29a0*/  DADD R6, -RZ, -R2 ;  /* 0x00000000ff067229 */ /* 0x000fe20000000902 */
[----:B----4-:R-:W-:Y:S01]  /*29b0*/  IMAD.MOV.U32 R28, RZ, RZ, R20 ;  /* 0x000000ffff1c7224 */ /* 0x010fe200078e0014 */
[----:B------:R-:W-:Y:S01]  /*29c0*/  MOV R29, R21 ;  /* 0x00000015001d7202 */ /* 0x000fe20000000f00 */
[----:B-----5:R-:W-:Y:S02]  /*29d0*/  IMAD.MOV.U32 R32, RZ, RZ, R18 ;  /* 0x000000ffff207224 */ /* 0x020fe400078e0012 */
[----:B------:R-:W-:-:S05]  /*29e0*/  IMAD.MOV.U32 R33, RZ, RZ, R19 ;  /* 0x000000ffff217224 */ /* 0x000fca00078e0013 */
[----:B------:R-:W-:Y:S02]  /*29f0*/  FSEL R6, R6, R2, P0 ;  /* 0x0000000206067208 */ /* 0x000fe40000000000 */
[----:B------:R-:W-:-:S06]  /*2a00*/  FSEL R7, R7, R3, P0 ;  /* 0x0000000307077208 */ /* 0x000fcc0000000000 */
[----:B------:R-:W-:-:S14]  /*2a10*/  DSETP.GEU.AND P0, PT, R6, R8, PT ;  /* 0x000000080600722a */ /* 0x000fdc0003f0e000 */
[----:B------:R-:W-:Y:S05]  /*2a20*/  @!P0 BRA `(.L_x_9) ;  /* 0x0000000000e48947 */ /* 0x000fea0003800000 */
[----:B------:R-:W2:Y:S04]  /*2a30*/  LDG.E.64 R6, desc[UR4][R26.64+0xd0] ;  /* 0x0000d0041a067981 */ /* 0x000ea8000c1e1b00 */
[----:B------:R-:W3:Y:S04]  /*2a40*/  LDG.E.64 R16, desc[UR4][R26.64+0x30] ;  /* 0x000030041a107981 */ /* 0x000ee8000c1e1b00 */
[----:B------:R-:W4:Y:S04]  /*2a50*/  LDG.E.64 R14, desc[UR4][R26.64+0x38] ;  /* 0x000038041a0e7981 */ /* 0x000f28000c1e1b00 */
[----:B------:R-:W5:Y:S01]  /*2a60*/  LDG.E.64 R12, desc[UR4][R26.64+0x40] ;  /* 0x000040041a0c7981 */ /* 0x000f62000c1e1b00 */
[----:B--2---:R-:W-:-:S02]  /*2a70*/  DADD R10, -R6, R30 ;  /* 0x00000000060a7229 */ /* 0x004fc4000000011e */
[----:B------:R-:W-:-:S06]  /*2a80*/  DSETP.GT.AND P0, PT, R6, R30, PT ;  /* 0x0000001e0600722a */ /* 0x000fcc0003f04000 */
[----:B------:R-:W-:Y:S01]  /*2a90*/  DADD R28, -RZ, -R10 ;  /* 0x00000000ff1c7229 */ /* 0x000fe2000000090a */
[----:B-----5:R-:W-:Y:S01]  /*2aa0*/  MOV R32, R12 ;  /* 0x0000000c00207202 */ /* 0x020fe20000000f00 */
[----:B------:R-:W-:-:S08]  /*2ab0*/  IMAD.MOV.U32 R33, RZ, RZ, R13 ;  /* 0x000000ffff217224 */ /* 0x000fd000078e000d */
[----:B------:R-:W-:Y:S01]  /*2ac0*/  FSEL R10, R28, R10, P0 ;  /* 0x0000000a1c0a7208 */ /* 0x000fe20000000000 */
[----:B----4-:R-:W-:Y:S01]  /*2ad0*/  IMAD.MOV.U32 R28, RZ, RZ, R14 ;  /* 0x000000ffff1c7224 */ /* 0x010fe200078e000e */
[----:B------:R-:W-:Y:S01]  /*2ae0*/  FSEL R11, R29, R11, P0 ;  /* 0x0000000b1d0b7208 */ /* 0x000fe20000000000 */
[----:B------:R-:W-:-:S05]  /*2af0*/  IMAD.MOV.U32 R29, RZ, RZ, R15 ;  /* 0x000000ffff1d7224 */ /* 0x000fca00078e000f */
[----:B------:R-:W-:Y:S01]  /*2b00*/  DSETP.GEU.AND P0, PT, R10, R8, PT ;  /* 0x000000080a00722a */ /* 0x000fe20003f0e000 */
[----:B---3--:R-:W-:Y:S02]  /*2b10*/  IMAD.MOV.U32 R10, RZ, RZ, R16 ;  /* 0x000000ffff0a7224 */ /* 0x008fe400078e0010 */
[----:B------:R-:W-:-:S11]  /*2b20*/  IMAD.MOV.U32 R11, RZ, RZ, R17 ;  /* 0x000000ffff0b7224 */ /* 0x000fd600078e0011 */
[----:B------:R-:W-:Y:S05]  /*2b30*/  @!P0 BRA `(.L_x_9) ;  /* 0x0000000000a08947 */ /* 0x000fea0003800000 */
[C-C-:B------:R-:W-:Y:S01]  /*2b40*/  DADD R10, R4.reuse, -R6.reuse ;  /* 0x00000000040a7229 */ /* 0x140fe20000000806 */
[----:B------:R-:W-:Y:S01]  /*2b50*/  IMAD.MOV.U32 R32, RZ, RZ, R18 ;  /* 0x000000ffff207224 */ /* 0x000fe200078e0012 */
[----:B------:R-:W-:Y:S01]  /*2b60*/  DSETP.GEU.AND P0, PT, R4, R6, PT ;  /* 0x000000060400722a */ /* 0x000fe20003f0e000 */
[----:B------:R-:W-:-:S05]  /*2b70*/  MOV R33, R19 ;  /* 0x0000001300217202 */ /* 0x000fca0000000f00 */
[----:B------:R-:W-:-:S10]  /*2b80*/  DADD R28, -RZ, -R10 ;  /* 0x00000000ff1c7229 */ /* 0x000fd4000000090a */
[----:B------:R-:W-:Y:S01]  /*2b90*/  FSEL R10, R28, R10, !P0 ;  /* 0x0000000a1c0a7208 */ /* 0x000fe20004000000 */
[----:B------:R-:W-:Y:S01]  /*2ba0*/  IMAD.MOV.U32 R28, RZ, RZ, R20 ;  /* 0x000000ffff1c7224 */ /* 0x000fe200078e0014 */
[----:B------:R-:W-:Y:S01]  /*2bb0*/  FSEL R11, R29, R11, !P0 ;  /* 0x0000000b1d0b7208 */ /* 0x000fe20004000000 */
[----:B------:R-:W-:-:S05]  /*2bc0*/  IMAD.MOV.U32 R29, RZ, RZ, R21 ;  /* 0x000000ffff1d7224 */ /* 0x000fca00078e0015 */
[----:B------:R-:W-:Y:S01]  /*2bd0*/  DSETP.GEU.AND P0, PT, R10, R8, PT ;  /* 0x000000080a00722a */ /* 0x000fe20003f0e000 */
[----:B------:R-:W-:Y:S02]  /*2be0*/  IMAD.MOV.U32 R10, RZ, RZ, R22 ;  /* 0x000000ffff0a7224 */ /* 0x000fe400078e0016 */
[----:B------:R-:W-:-:S11]  /*2bf0*/  IMAD.MOV.U32 R11, RZ, RZ, R23 ;  /* 0x000000ffff0b7224 */ /* 0x000fd600078e0017 */
        /* <DEDUP_REMOVED lines=18> */
[----:B------:R-:W-:-:S07]  /*2d20*/  MOV R2, 0x2d40 ;  /* 0x00002d4000027802 */ /* 0x000fce0000000f00 */
[----:B------:R-:W-:Y:S05]  /*2d30*/  CALL.REL.NOINC `($__internal_0_$__cuda_sm20_div_rn_f64_full) ;  /* 0x0000003400a07944 */ /* 0x000fea0003c00000 */
[----:B------:R-:W-:-:S07]  /*2d40*/  IMAD.MOV.U32 R5, RZ, RZ, R3 ;  /* 0x000000ffff057224 */ /* 0x000fce00078e0003 */
.L_x_11:
[----:B------:R-:W-:Y:S05]  /*2d50*/  BSYNC.RECONVERGENT B3 ;  /* 0x0000000000037941 */ /* 0x000fea0003800200 */
.L_x_10:
[----:B------:R-:W-:Y:S02]  /*2d60*/  DADD R10, -R22, R16 ;  /* 0x00000000160a7229 */ /* 0x000fe40000000110 */
[----:B------:R-:W-:Y:S02]  /*2d70*/  DADD R14, -R20, R14 ;  /* 0x00000000140e7229 */ /* 0x000fe4000000010e */
[----:B------:R-:W-:-:S04]  /*2d80*/  DADD R12, -R18, R12 ;  /* 0x00000000120c7229 */ /* 0x000fc8000000010c */
[-C--:B------:R-:W-:Y:S02]  /*2d90*/  DFMA R10, R10, R4.reuse, R22 ;  /* 0x000000040a0a722b */ /* 0x080fe40000000016 */
[-C--:B------:R-:W-:Y:S02]  /*2da0*/  DFMA R28, R14, R4.reuse, R20 ;  /* 0x000000040e1c722b */ /* 0x080fe40000000014 */
[----:B------:R-:W-:-:S11]  /*2db0*/  DFMA R32, R12, R4, R18 ;  /* 0x000000040c20722b */ /* 0x000fd60000000012 */
.L_x_9:
[----:B------:R-:W-:Y:S05]  /*2dc0*/  BSYNC.RECONVERGENT B2 ;  /* 0x0000000000027941 */ /* 0x000fea0003800200 */
.L_x_8:
[----:B------:R1:W-:Y:S04]  /*2dd0*/  STG.E.64 desc[UR4][R24.64+0x18], R10 ;  /* 0x0000180a18007986 */ /* 0x0003e8000c101b04 */
[----:B------:R1:W-:Y:S04]  /*2de0*/  STG.E.64 desc[UR4][R24.64+0x20], R28 ;  /* 0x0000201c18007986 */ /* 0x0003e8000c101b04 */
[----:B------:R1:W-:Y:S02]  /*2df0*/  STG.E.64 desc[UR4][R24.64+0x28], R32 ;  /* 0x0000282018007986 */ /* 0x0003e4000c101b04 */
.L_x_7:
[----:B------:R-:W-:Y:S05]  /*2e00*/  BSYNC.RECONVERGENT B1 ;  /* 0x0000000000017941 */ /* 0x000fea0003800200 */
.L_x_6:
[----:B------:R-:W-:Y:S01]  /*2e10*/  LOP3.LUT P0, RZ, R0, 0x4, RZ, 0xc0, !PT ;  /* 0x0000000400ff7812 */ /* 0x000fe2000780c0ff */
[----:B------:R-:W-:-:S12]  /*2e20*/  BSSY.RECONVERGENT B1, `(.L_x_12) ;  /* 0x0000054000017945 */ /* 0x000fd80003800200 */
[----:B------:R-:W-:Y:S05]  /*2e30*/  @!P0 BRA `(.L_x_13) ;  /* 0x0000000400488947 */ /* 0x000fea0003800000 */
[----:B------:R-:W2:Y:S01]  /*2e40*/  LDG.E.64 R4, desc[UR4][R26.64+0xd0] ;  /* 0x0000d0041a047981 */ /* 0x000ea2000c1e1b00 */
[----:B0-----:R-:W2:Y:S03]  /*2e50*/  LDC.64 R30, c[0x0][0x390] ;  /* 0x0000e400ff1e7b82 */ /* 0x001ea60000000a00 */
[----:B------:R-:W1:Y:S04]  /*2e60*/  LDG.E.64 R22, desc[UR4][R26.64+0x30] ;  /* 0x000030041a167981 */ /* 0x000e68000c1e1b00 */
[----:B------:R-:W3:Y:S04]  /*2e70*/  LDG.E.64 R20, desc[UR4][R26.64+0x38] ;  /* 0x000038041a147981 */ /* 0x000ee8000c1e1b00 */
[----:B------:R-:W4:Y:S01]  /*2e80*/  LDG.E.64 R18, desc[UR4][R26.64+0x40] ;  /* 0x000040041a127981 */ /* 0x000f22000c1e1b00 */
[----:B------:R-:W-:Y:S01]  /*2e90*/  IMAD.MOV.U32 R8, RZ, RZ, -0x771c970f ;  /* 0x88e368f1ff087424 */ /* 0x000fe200078e00ff */
[----:B------:R-:W-:Y:S01]  /*2ea0*/  BSSY.RECONVERGENT B2, `(.L_x_14) ;  /* 0x0000048000027945 */ /* 0x000fe20003800200 */
[----:B------:R-:W-:Y:S01]  /*2eb0*/  IMAD.MOV.U32 R9, RZ, RZ, 0x3ee4f8b5 ;  /* 0x3ee4f8b5ff097424 */ /* 0x000fe200078e00ff */
[----:B--2---:R-:W-:-:S02]  /*2ec0*/  DADD R2, -R4, R30 ;  /* 0x0000000004027229 */ /* 0x004fc4000000011e */
[----:B------:R-:W-:Y:S01]  /*2ed0*/  DSETP.GT.AND P0, PT, R4, R30, PT ;  /* 0x0000001e0400722a */ /* 0x000fe20003f04000 */
[----:B-1----:R-:W-:Y:S01]  /*2ee0*/  IMAD.MOV.U32 R10, RZ, RZ, R22 ;  /* 0x000000ffff0a7224 */ /* 0x002fe200078e0016 */
[----:B------:R-:W-:-:S04]  /*2ef0*/  MOV R11, R23 ;  /* 0x00000017000b7202 */ /* 0x000fc80000000f00 */
[----:B------:R-:W-:Y:S01]  /*2f00*/  DADD R6, -RZ, -R2 ;  /* 0x00000000ff067229 */ /* 0x000fe20000000902 */
[----:B---3--:R-:W-:Y:S02]  /*2f10*/  IMAD.MOV.U32 R28, RZ, RZ, R20 ;  /* 0x000000ffff1c7224 */ /* 0x008fe400078e0014 */
[----:B------:R-:W-:Y:S02]  /*2f20*/  IMAD.MOV.U32 R29, RZ, RZ, R21 ;  /* 0x000000ffff1d7224 */ /* 0x000fe400078e0015 */
[----:B----4-:R-:W-:Y:S02]  /*2f30*/  IMAD.MOV.U32 R32, RZ, RZ, R18 ;  /* 0x000000ffff207224 */ /* 0x010fe400078e0012 */
[----:B------:R-:W-:-:S03]  /*2f40*/  IMAD.MOV.U32 R33, RZ, RZ, R19 ;  /* 0x000000ffff217224 */ /* 0x000fc600078e0013 */
        /* <DEDUP_REMOVED lines=11> */
[----:B-----5:R-:W-:Y:S02]  /*3000*/  IMAD.MOV.U32 R32, RZ, RZ, R12 ;  /* 0x000000ffff207224 */ /* 0x020fe400078e000c */
[----:B------:R-:W-:-:S07]  /*3010*/  IMAD.MOV.U32 R33, RZ, RZ, R13 ;  /* 0x000000ffff217224 */ /* 0x000fce00078e000d */
[----:B------:R-:W-:Y:S02]  /*3020*/  FSEL R10, R28, R10, P0 ;  /* 0x0000000a1c0a7208 */ /* 0x000fe40000000000 */
[----:B------:R-:W-:Y:S01]  /*3030*/  FSEL R11, R29, R11, P0 ;  /* 0x0000000b1d0b7208 */ /* 0x000fe20000000000 */
[----:B----4-:R-:W-:Y:S01]  /*3040*/  IMAD.MOV.U32 R29, RZ, RZ, R15 ;  /* 0x000000ffff1d7224 */ /* 0x010fe200078e000f */
[----:B------:R-:W-:-:S04]  /*3050*/  MOV R28, R14 ;  /* 0x0000000e001c7202 */ /* 0x000fc80000000f00 */
[----:B------:R-:W-:Y:S01]  /*3060*/  DSETP.GEU.AND P0, PT, R10, R8, PT ;  /* 0x000000080a00722a */ /* 0x000fe20003f0e000 */
[----:B---3--:R-:W-:Y:S02]  /*3070*/  IMAD.MOV.U32 R10, RZ, RZ, R16 ;  /* 0x000000ffff0a7224 */ /* 0x008fe400078e0010 */
[----:B------:R-:W-:-:S11]  /*3080*/  IMAD.MOV.U32 R11, RZ, RZ, R17 ;  /* 0x000000ffff0b7224 */ /* 0x000fd600078e0011 */
        /* <DEDUP_REMOVED lines=8> */
[----:B------:R-:W-:Y:S02]  /*3110*/  FSEL R11, R29, R11, !P0 ;  /* 0x0000000b1d0b7208 */ /* 0x000fe40004000000 */
[----:B------:R-:W-:-:S04]  /*3120*/  MOV R29, R21 ;  /* 0x00000015001d7202 */ /* 0x000fc80000000f00 */
        /* <DEDUP_REMOVED lines=24> */
.L_x_17:
[----:B------:R-:W-:Y:S05]  /*32b0*/  BSYNC.RECONVERGENT B3 ;  /* 0x0000000000037941 */ /* 0x000fea0003800200 */
.L_x_16:
[----:B------:R-:W-:Y:S02]  /*32c0*/  DADD R10, -R22, R16 ;  /* 0x00000000160a7229 */ /* 0x000fe40000000110 */
[----:B------:R-:W-:Y:S02]  /*32d0*/  DADD R14, -R20, R14 ;  /* 0x00000000140e7229 */ /* 0x000fe4000000010e */
[----:B------:R-:W-:-:S04]  /*32e0*/  DADD R12, -R18, R12 ;  /* 0x00000000120c7229 */ /* 0x000fc8000000010c */
[-C--:B------:R-:W-:Y:S02]  /*32f0*/  DFMA R10, R10, R4.reuse, R22 ;  /* 0x000000040a0a722b */ /* 0x080fe40000000016 */
[-C--:B------:R-:W-:Y:S02]  /*3300*/  DFMA R28, R14, R4.reuse, R20 ;  /* 0x000000040e1c722b */ /* 0x080fe40000000014 */
[----:B------:R-:W-:-:S11]  /*3310*/  DFMA R32, R12, R4, R18 ;  /* 0x000000040c20722b */ /* 0x000fd60000000012 */
.L_x_15:
[----:B------:R-:W-:Y:S05]  /*3320*/  BSYNC.RECONVERGENT B2 ;  /* 0x0000000000027941 */ /* 0x000fea0003800200 */
.L_x_14:
[----:B------:R2:W-:Y:S04]  /*3330*/  STG.E.64 desc[UR4][R24.64+0x30], R10 ;  /* 0x0000300a18007986 */ /* 0x0005e8000c101b04 */
[----:B------:R2:W-:Y:S04]  /*3340*/  STG.E.64 desc[UR4][R24.64+0x38], R28 ;  /* 0x0000381c18007986 */ /* 0x0005e8000c101b04 */
[----:B------:R2:W-:Y:S02]  /*3350*/  STG.E.64 desc[UR4][R24.64+0x40], R32 ;  /* 0x0000402018007986 */ /* 0x0005e4000c101b04 */
.L_x_13:
[----:B------:R-:W-:Y:S05]  /*3360*/  BSYNC.RECONVERGENT B1 ;  /* 0x0000000000017941 */ /* 0x000fea0003800200 */
.L_x_12:
[----:B------:R-:W-:Y:S01]  /*3370*/  LOP3.LUT P0, RZ, R0, 0x8, RZ, 0xc0, !PT ;  /* 0x0000000800ff7812 */ /* 0x000fe2000780c0ff */
[----:B------:R-:W-:-:S12]  /*3380*/  BSSY.RECONVERGENT B1, `(.L_x_18) ;  /* 0x0000054000017945 */ /* 0x000fd80003800200 */
[----:B------:R-:W-:Y:S05]  /*3390*/  @!P0 BRA `(.L_x_19) ;  /* 0x0000000400488947 */ /* 0x000fea0003800000 */
[----:B------:R-:W3:Y:S01]  /*33a0*/  LDG.E.64 R4, desc[UR4][R26.64+0xd8] ;  /* 0x0000d8041a047981 */ /* 0x000ee2000c1e1b00 */
[----:B0-----:R-:W3:Y:S03]  /*33b0*/  LDC.64 R30, c[0x0][0x390] ;  /* 0x0000e400ff1e7b82 */ /* 0x001ee60000000a00 */
[----:B------:R-:W1:Y:S04]  /*33c0*/  LDG.E.64 R22, desc[UR4][R26.64+0x48] ;  /* 0x000048041a167981 */ /* 0x000e68000c1e1b00 */
[----:B------:R-:W4:Y:S04]  /*33d0*/  LDG.E.64 R20, desc[UR4][R26.64+0x50] ;  /* 0x000050041a147981 */ /* 0x000f28000c1e1b00 */
[----:B------:R-:W5:Y:S01]  /*33e0*/  LDG.E.64 R18, desc[UR4][R26.64+0x58] ;  /* 0x000058041a127981 */ /* 0x000f62000c1e1b00 */
[----:B------:R-:W-:Y:S01]  /*33f0*/  IMAD.MOV.U32 R8, RZ, RZ, -0x771c970f ;  /* 0x88e368f1ff087424 */ /* 0x000fe200078e00ff */
[----:B------:R-:W-:Y:S01]  /*3400*/  MOV R9, 0x3ee4f8b5 ;  /* 0x3ee4f8b500097802 */ /* 0x000fe20000000f00 */
[----:B------:R-:W-:Y:S01]  /*3410*/  BSSY.RECONVERGENT B2, `(.L_x_20) ;  /* 0x0000047000027945 */ /* 0x000fe20003800200 */
[----:B---3--:R-:W-:-:S02]  /*3420*/  DADD R2, -R4, R30 ;  /* 0x0000000004027229 */ /* 0x008fc4000000011e */
[----:B------:R-:W-:Y:S01]  /*3430*/  DSETP.GT.AND P0, PT, R4, R30, PT ;  /* 0x0000001e0400722a */ /* 0x000fe20003f04000 */
[----:B-12---:R-:W-:Y:S02]  /*3440*/  IMAD.MOV.U32 R10, RZ, RZ, R22 ;  /* 0x000000ffff0a7224 */ /* 0x006fe400078e0016 */
[----:B------:R-:W-:-:S03]  /*3450*/  IMAD.MOV.U32 R11, RZ, RZ, R23 ;  /* 0x000000ffff0b7224 */ /* 0x000fc600078e0017 */
[----:B------:R-:W-:Y:S01]  /*3460*/  DADD R6, -RZ, -R2 ;  /* 0x00000000ff067229 */ /* 0x000fe20000000902 */
[----:B----4-:R-:W-:Y:S02]  /*3470*/  IMAD.MOV.U32 R28, RZ, RZ, R20 ;  /* 0x000000ffff1c7224 */ /* 0x010fe400078e0014 */
[----:B------:R-:W-:Y:S02]  /*3480*/  IMAD.MOV.U32 R29, RZ, RZ, R21 ;  /* 0x000000ffff1d7224 */ /* 0x000fe400078e0015 */
[----:B-----5:R-:W-:Y:S02]  /*3490*/  IMAD.MOV.U32 R32, RZ, RZ, R18 ;  /* 0x000000ffff207224 */ /* 0x020fe400078e0012 */
        /* <DEDUP_REMOVED lines=14> */
[----:B------:R-:W-:Y:S01]  /*3580*/  FSEL R10, R28, R10, P0 ;  /* 0x0000000a1c0a7208 */ /* 0x000fe20000000000 */
[----:B----4-:R-:W-:Y:S01]  /*3590*/  IMAD.MOV.U32 R28, RZ, RZ, R14 ;  /* 0x000000ffff1c7224 */ /* 0x010fe200078e000e */
[----:B------:R-:W-:Y:S01]  /*35a0*/  FSEL R11, R29, R11, P0 ;  /* 0x0000000b1d0b7208 */ /* 0x000fe20000000000 */
[----:B------:R-:W-:-:S05]  /*35b0*/  IMAD.MOV.U32 R29, RZ, RZ, R15 ;  /* 0x000000ffff1d7224 */ /* 0x000fca00078e000f */
[----:B------:R-:W-:Y:S01]  /*35c0*/  DSETP.GEU.AND P0, PT, R10, R8, PT ;  /* 0x000000080a00722a */ /* 0x000fe20003f0e000 */
[----:B---3--:R-:W-:Y:S01]  /*35d0*/  MOV R10, R16 ;  /* 0x00000010000a7202 */ /* 0x008fe20000000f00 */
[----:B------:R-:W-:-:S12]  /*35e0*/  IMAD.MOV.U32 R11, RZ, RZ, R17 ;  /* 0x000000ffff0b7224 */ /* 0x000fd800078e0011 */
        /* <DEDUP_REMOVED lines=33> */
[----:B------:R-:W-:-:S07]  /*3800*/  MOV R5, R3 ;  /* 0x0000000300057202 */ /* 0x000fce0000000f00 */
.L_x_23:
[----:B------:R-:W-:Y:S05]  /*3810*/  BSYNC.RECONVERGENT B3 ;  /* 0x0000000000037941 */ /* 0x000fea0003800200 */
.L_x_22:
[----:B------:R-:W-:Y:S02]  /*3820*/  DADD R10, -R22, R16 ;  /* 0x00000000160a7229 */ /* 0x000fe40000000110 */
[----:B------:R-:W-:Y:S02]  /*3830*/  DADD R14, -R20, R14 ;  /* 0x00000000140e7229 */ /* 0x000fe4000000010e */
[----:B------:R-:W-:-:S04]  /*3840*/  DADD R12, -R18, R12 ;  /* 0x00000000120c7229 */ /* 0x000fc8000000010c */
[-C--:B------:R-:W-:Y:S02]  /*3850*/  DFMA R10, R10, R4.reuse, R22 ;  /* 0x000000040a0a722b */ /* 0x080fe40000000016 */
[-C--:B------:R-:W-:Y:S02]  /*3860*/  DFMA R28, R14, R4.reuse, R20 ;  /* 0x000000040e1c722b */ /* 0x080fe40000000014 */
[----:B------:R-:W-:-:S11]  /*3870*/  DFMA R32, R12, R4, R18 ;  /* 0x000000040c20722b */ /* 0x000fd60000000012 */
.L_x_21:
[----:B------:R-:W-:Y:S05]  /*3880*/  BSYNC.RECONVERGENT B2 ;  /* 0x0000000000027941 */ /* 0x000fea0003800200 */
.L_x_20:
[----:B------:R3:W-:Y:S04]  /*3890*/  STG.E.64 desc[UR4][R24.64+0x48], R10 ;  /* 0x0000480a18007986 */ /* 0x0007e8000c101b04 */
[----:B------:R3:W-:Y:S04]  /*38a0*/  STG.E.64 desc[UR4][R24.64+0x50], R28 ;  /* 0x0000501c18007986 */ /* 0x0007e8000c101b04 */
[----:B------:R3:W-:Y:S02]  /*38b0*/  STG.E.64 desc[UR4][R24.64+0x58], R32 ;  /* 0x0000582018007986 */ /* 0x0007e4000c101b04 */
.L_x_19:
[----:B------:R-:W-:Y:S05]  /*38c0*/  BSYNC.RECONVERGENT B1 ;  /* 0x0000000000017941 */ /* 0x000fea0003800200 */
.L_x_18:
[----:B------:R-:W-:Y:S01]  /*38d0*/  LOP3.LUT P0, RZ, R0, 0x10, RZ, 0xc0, !PT ;  /* 0x0000001000ff7812 */ /* 0x000fe2000780c0ff */
[----:B------:R-:W-:-:S12]  /*38e0*/  BSSY.RECONVERGENT B1, `(.L_x_24) ;  /* 0x0000054000017945 */ /* 0x000fd80003800200 */
[----:B------:R-:W-:Y:S05]  /*38f0*/  @!P0 BRA `(.L_x_25) ;  /* 0x0000000400488947 */ /* 0x000fea0003800000 */
[----:B------:R-:W4:Y:S01]  /*3900*/  LDG.E.64 R4, desc[UR4][R26.64+0xe0] ;  /* 0x0000e0041a047981 */ /* 0x000f22000c1e1b00 */
[----:B0-----:R-:W4:Y:S03]  /*3910*/  LDC.64 R30, c[0x0][0x390] ;  /* 0x0000e400ff1e7b82 */ /* 0x001f260000000a00 */
[----:B------:R-:W1:Y:S04]  /*3920*/  LDG.E.64 R22, desc[UR4][R26.64+0x60] ;  /* 0x000060041a167981 */ /* 0x000e68000c1e1b00 */
[----:B------:R-:W5:Y:S04]  /*3930*/  LDG.E.64 R20, desc[UR4][R26.64+0x68] ;  /* 0x000068041a147981 */ /* 0x000f68000c1e1b00 */
[----:B------:R-:W5:Y:S01]  /*3940*/  LDG.E.64 R18, desc[UR4][R26.64+0x70] ;  /* 0x000070041a127981 */ /* 0x000f62000c1e1b00 */
[----:B------:R-:W-:Y:S01]  /*3950*/  IMAD.MOV.U32 R8, RZ, RZ, -0x771c970f ;  /* 0x88e368f1ff087424 */ /* 0x000fe200078e00ff */
[----:B------:R-:W-:Y:S01]  /*3960*/  BSSY.RECONVERGENT B2, `(.L_x_26) ;  /* 0x0000048000027945 */ /* 0x000fe20003800200 */
[----:B------:R-:W-:Y:S01]  /*3970*/  IMAD.MOV.U32 R9, RZ, RZ, 0x3ee4f8b5 ;  /* 0x3ee4f8b5ff097424 */ /* 0x000fe200078e00ff */
[----:B----4-:R-:W-:-:S02]  /*3980*/  DADD R2, -R4, R30 ;  /* 0x0000000004027229 */ /* 0x010fc4000000011e */
[----:B------:R-:W-:Y:S01]  /*3990*/  DSETP.GT.AND P0, PT, R4, R30, PT ;  /* 0x0000001e0400722a */ /* 0x000fe20003f04000 */
[----:B-123--:R-:W-:Y:S02]  /*39a0*/  IMAD.MOV.U32 R10, RZ, RZ, R22 ;  /* 0x000000ffff0a7224 */ /* 0x00efe400078e0016 */
[----:B------:R-:W-:-:S03]  /*39b0*/  IMAD.MOV.U32 R11, RZ, RZ, R23 ;  /* 0x000000ffff0b7224 */ /* 0x000fc600078e0017 */
[----:B------:R-:W-:Y:S01]  /*39c0*/  DADD R6, -RZ, -R2 ;  /* 0x00000000ff067229 */ /* 0x000fe20000000902 */
[----:B-----5:R-:W-:Y:S01]  /*39d0*/  IMAD.MOV.U32 R28, RZ, RZ, R20 ;  /* 0x000000ffff1c7224 */ /* 0x020fe200078e0014 */
[----:B------:R-:W-:Y:S01]  /*39e0*/  MOV R29, R21 ;  /* 0x00000015001d7202 */ /* 0x000fe20000000f00 */
[----:B------:R-:W-:Y:S02]  /*39f0*/  IMAD.MOV.U32 R32, RZ, RZ, R18 ;  /* 0x000000ffff207224 */ /* 0x000fe400078e0012 */
        /* <DEDUP_REMOVED lines=16> */
[----:B------:R-:W-:Y:S02]  /*3b00*/  FSEL R11, R29, R11, P0 ;  /* 0x0000000b1d0b7208 */ /* 0x000fe40000000000 */
        /* <DEDUP_REMOVED lines=38> */
.L_x_29:
[----:B------:R-:W-:Y:S05]  /*3d70*/  BSYNC.RECONVERGENT B3 ;  /* 0x0000000000037941 */ /* 0x000fea0003800200 */
.L_x_28:
[----:B------:R-:W-:Y:S02]  /*3d80*/  DADD R10, -R22, R16 ;  /* 0x00000000160a7229 */ /* 0x000fe40000000110 */
[----:B------:R-:W-:Y:S02]  /*3d90*/  DADD R14, -R20, R14 ;  /* 0x00000000140e7229 */ /* 0x000fe4000000010e */
[----:B------:R-:W-:-:S04]  /*3da0*/  DADD R12, -R18, R12 ;  /* 0x00000000120c7229 */ /* 0x000fc8000000010c */
[-C--:B------:R-:W-:Y:S02]  /*3db0*/  DFMA R10, R10, R4.reuse, R22 ;  /* 0x000000040a0a722b */ /* 0x080fe40000000016 */
[-C--:B------:R-:W-:Y:S02]  /*3dc0*/  DFMA R28, R14, R4.reuse, R20 ;  /* 0x000000040e1c722b */ /* 0x080fe40000000014 */
[----:B------:R-:W-:-:S11]  /*3dd0*/  DFMA R32, R12, R4, R18 ;  /* 0x000000040c20722b */ /* 0x000fd60000000012 */
.L_x_27:
[----:B------:R-:W-:Y:S05]  /*3de0*/  BSYNC.RECONVERGENT B2 ;  /* 0x0000000000027941 */ /* 0x000fea0003800200 */
.L_x_26:
[----:B------:R4:W-:Y:S04]  /*3df0*/  STG.E.64 desc[UR4][R24.64+0x60], R10 ;  /* 0x0000600a18007986 */ /* 0x0009e8000c101b04 */
[----:B------:R4:W-:Y:S04]  /*3e00*/  STG.E.64 desc[UR4][R24.64+0x68], R28 ;  /* 0x0000681c18007986 */ /* 0x0009e8000c101b04 */
[----:B------:R4:W-:Y:S02]  /*3e10*/  STG.E.64 desc[UR4][R24.64+0x70], R32 ;  /* 0x0000702018007986 */ /* 0x0009e4000c101b04 */
.L_x_25:
[----:B------:R-:W-:Y:S05]  /*3e20*/  BSYNC.RECONVERGENT B1 ;  /* 0x0000000000017941 */ /* 0x000fea0003800200 */
.L_x_24:
[----:B------:R-:W-:Y:S01]  /*3e30*/  LOP3.LUT P0, RZ, R0, 0x20, RZ, 0xc0, !PT ;  /* 0x0000002000ff7812 */ /* 0x000fe2000780c0ff */
[----:B------:R-:W-:-:S12]  /*3e40*/  BSSY.RECONVERGENT B1, `(.L_x_30) ;  /* 0x0000054000017945 */ /* 0x000fd80003800200 */
[----:B------:R-:W-:Y:S05]  /*3e50*/  @!P0 BRA `(.L_x_31) ;  /* 0x0000000400488947 */ /* 0x000fea0003800000 */
[----:B------:R-:W5:Y:S01]  /*3e60*/  LDG.E.64 R4, desc[UR4][R26.64+0xe8] ;  /* 0x0000e8041a047981 */ /* 0x000f62000c1e1b00 */
[----:B0-----:R-:W5:Y:S03]  /*3e70*/  LDC.64 R30, c[0x0][0x390] ;  /* 0x0000e400ff1e7b82 */ /* 0x001f660000000a00 */
[----:B------:R-:W1:Y:S04]  /*3e80*/  LDG.E.64 R22, desc[UR4][R26.64+0x78] ;  /* 0x000078041a167981 */ /* 0x000e68000c1e1b00 */
[----:B------:R-:W2:Y:S04]  /*3e90*/  LDG.E.64 R20, desc[UR4][R26.64+0x80] ;  /* 0x000080041a147981 */ /* 0x000ea8000c1e1b00 */
[----:B------:R-:W2:Y:S01]  /*3ea0*/  LDG.E.64 R18, desc[UR4][R26.64+0x88] ;  /* 0x000088041a127981 */ /* 0x000ea2000c1e1b00 */
[----:B------:R-:W-:Y:S01]  /*3eb0*/  MOV R8, 0x88e368f1 ;  /* 0x88e368f100087802 */ /* 0x000fe20000000f00 */
[----:B------:R-:W-:Y:S01]  /*3ec0*/  IMAD.MOV.U32 R9, RZ, RZ, 0x3ee4f8b5 ;  /* 0x3ee4f8b5ff097424 */ /* 0x000fe200078e00ff */
[----:B------:R-:W-:Y:S01]  /*3ed0*/  BSSY.RECONVERGENT B2, `(.L_x_32) ;  /* 0x0000047000027945 */ /* 0x000fe20003800200 */
[----:B-----5:R-:W-:-:S02]  /*3ee0*/  DADD R2, -R4, R30 ;  /* 0x0000000004027229 */ /* 0x020fc4000000011e */
[----:B------:R-:W-:Y:S01]  /*3ef0*/  DSETP.GT.AND P0, PT, R4, R30, PT ;  /* 0x0000001e0400722a */ /* 0x000fe20003f04000 */
[----:B-1234-:R-:W-:Y:S02]  /*3f00*/  IMAD.MOV.U32 R10, RZ, RZ, R22 ;  /* 0x000000ffff0a7224 */ /* 0x01efe400078e0016 */
[----:B------:R-:W-:-:S03]  /*3f10*/  IMAD.MOV.U32 R11, RZ, RZ, R23 ;  /* 0x000000ffff0b7224 */ /* 0x000fc600078e0017 */
[----:B------:R-:W-:Y:S01]  /*3f20*/  DADD R6, -RZ, -R2 ;  /* 0x00000000ff067229 */ /* 0x000fe20000000902 */
[----:B------:R-:W-:Y:S02]  /*3f30*/  IMAD.MOV.U32 R28, RZ, RZ, R20 ;  /* 0x000000ffff1c7224 */ /* 0x000fe400078e0014 */
[----:B------:R-:W-:Y:S01]  /*3f40*/  IMAD.MOV.U32 R29, RZ, RZ, R21 ;  /* 0x000000ffff1d7224 */ /* 0x000fe200078e0015 */
[----:B------:R-:W-:Y:S01]  /*3f50*/  MOV R32, R18 ;  /* 0x0000001200207202 */ /* 0x000fe20000000f00 */
        /* <DEDUP_REMOVED lines=23> */
[----:B------:R-:W-:Y:S01]  /*40d0*/  MOV R32, R18 ;  /* 0x0000001200207202 */ /* 0x000fe20000000f00 */
        /* <DEDUP_REMOVED lines=31> */
.L_x_35:
[----:B------:R-:W-:Y:S05]  /*42d0*/  BSYNC.RECONVERGENT B3 ;  /* 0x0000000000037941 */ /* 0x000fea0003800200 */
.L_x_34:
[----:B------:R-:W-:Y:S02]  /*42e0*/  DADD R10, -R22, R16 ;  /* 0x00000000160a7229 */ /* 0x000fe40000000110 */
[----:B------:R-:W-:Y:S02]  /*42f0*/  DADD R14, -R20, R14 ;  /* 0x00000000140e7229 */ /* 0x000fe4000000010e */
[----:B------:R-:W-:-:S04]  /*4300*/  DADD R12, -R18, R12 ;  /* 0x00000000120c7229 */ /* 0x000fc8000000010c */
[-C--:B------:R-:W-:Y:S02]  /*4310*/  DFMA R10, R10, R4.reuse, R22 ;  /* 0x000000040a0a722b */ /* 0x080fe40000000016 */
[-C--:B------:R-:W-:Y:S02]  /*4320*/  DFMA R28, R14, R4.reuse, R20 ;  /* 0x000000040e1c722b */ /* 0x080fe40000000014 */
[----:B------:R-:W-:-:S11]  /*4330*/  DFMA R32, R12, R4, R18 ;  /* 0x000000040c20722b */ /* 0x000fd60000000012 */
.L_x_33:
[----:B------:R-:W-:Y:S05]  /*4340*/  BSYNC.RECONVERGENT B2 ;  /* 0x0000000000027941 */ /* 0x000fea0003800200 */
.L_x_32:
[----:B------:R0:W-:Y:S04]  /*4350*/  STG.E.64 desc[UR4][R24.64+0x78], R10 ;  /* 0x0000780a18007986 */ /* 0x0001e8000c101b04 */
[----:B------:R0:W-:Y:S04]  /*4360*/  STG.E.64 desc[UR4][R24.64+0x80], R28 ;  /* 0x0000801c18007986 */ /* 0x0001e8000c101b04 */
[----:B------:R0:W-:Y:S02]  /*4370*/  STG.E.64 desc[UR4][R24.64+0x88], R32 ;  /* 0x0000882018007986 */ /* 0x0001e4000c101b04 */
.L_x_31:
[----:B------:R-:W-:Y:S05]  /*4380*/  BSYNC.RECONVERGENT B1 ;  /* 0x0000000000017941 */ /* 0x000fea0003800200 */
.L_x_30:
        /* <DEDUP_REMOVED lines=8> */
[----:B------:R-:W-:Y:S01]  /*4410*/  IMAD.MOV.U32 R8, RZ, RZ, -0x771c970f ;  /* 0x88e368f1ff087424 */ /* 0x000fe200078e00ff */
[----:B------:R-:W-:Y:S01]  /*4420*/  MOV R9, 0x3ee4f8b5 ;  /* 0x3ee4f8b500097802 */ /* 0x000fe20000000f00 */
        /* <DEDUP_REMOVED lines=21> */
[----:B-----5:R-:W-:Y:S01]  /*4580*/  IMAD.MOV.U32 R32, RZ, RZ, R12 ;  /* 0x000000ffff207224 */ /* 0x020fe200078e000c */
[----:B------:R-:W-:-:S08]  /*4590*/  MOV R33, R13 ;  /* 0x0000000d00217202 */ /* 0x000fd00000000f00 */
        /* <DEDUP_REMOVED lines=41> */
.L_x_41:
[----:B------:R-:W-:Y:S05]  /*4830*/  BSYNC.RECONVERGENT B3 ;  /* 0x0000000000037941 */ /* 0x000fea0003800200 */
.L_x_40:
[----:B------:R-:W-:Y:S02]  /*4840*/  DADD R10, -R22, R16 ;  /* 0x00000000160a7229 */ /* 0x000fe40000000110 */
[----:B------:R-:W-:Y:S02]  /*4850*/  DADD R14, -R20, R14 ;  /* 0x00000000140e7229 */ /* 0x000fe4000000010e */
[----:B------:R-:W-:-:S04]  /*4860*/  DADD R12, -R18, R12 ;  /* 0x00000000120c7229 */ /* 0x000fc8000000010c */
[-C--:B------:R-:W-:Y:S02]  /*4870*/  DFMA R10, R10, R4.reuse, R22 ;  /* 0x000000040a0a722b */ /* 0x080fe40000000016 */
[-C--:B------:R-:W-:Y:S02]  /*4880*/  DFMA R28, R14, R4.reuse, R20 ;  /* 0x000000040e1c722b */ /* 0x080fe40000000014 */
[----:B------:R-:W-:-:S11]  /*4890*/  DFMA R32, R12, R4, R18 ;  /* 0x000000040c20722b */ /* 0x000fd60000000012 */
.L_x_39:
[----:B------:R-:W-:Y:S05]  /*48a0*/  BSYNC.RECONVERGENT B2 ;  /* 0x0000000000027941 */ /* 0x000fea0003800200 */
.L_x_38:
[----:B------:R0:W-:Y:S04]  /*48b0*/  STG.E.64 desc[UR4][R24.64+0x90], R10 ;  /* 0x0000900a18007986 */ /* 0x0001e8000c101b04 */
[----:B------:R0:W-:Y:S04]  /*48c0*/  STG.E.64 desc[UR4][R24.64+0x98], R28 ;  /* 0x0000981c18007986 */ /* 0x0001e8000c101b04 */
[----:B------:R0:W-:Y:S02]  /*48d0*/  STG.E.64 desc[UR4][R24.64+0xa0], R32 ;  /* 0x0000a02018007986 */ /* 0x0001e4000c101b04 */
.L_x_37:
[----:B------:R-:W-:Y:S05]  /*48e0*/  BSYNC.RECONVERGENT B1 ;  /* 0x0000000000017941 */ /* 0x000fea0003800200 */
.L_x_36:
        /* <DEDUP_REMOVED lines=9> */
[----:B------:R-:W-:Y:S01]  /*4980*/  BSSY.RECONVERGENT B2, `(.L_x_44) ;  /* 0x0000048000027945 */ /* 0x000fe20003800200 */
[----:B------:R-:W-:Y:S01]  /*4990*/  IMAD.MOV.U32 R9, RZ, RZ, 0x3ee4f8b5 ;  /* 0x3ee4f8b5ff097424 */ /* 0x000fe200078e00ff */
[----:B-----5:R-:W-:-:S02]  /*49a0*/  DADD R2, -R4, R30 ;  /* 0x0000000004027229 */ /* 0x020fc4000000011e */
[----:B------:R-:W-:Y:S01]  /*49b0*/  DSETP.GT.AND P0, PT, R4, R30, PT ;  /* 0x0000001e0400722a */ /* 0x000fe20003f04000 */
[----:B-1234-:R-:W-:Y:S01]  /*49c0*/  MOV R10, R22 ;  /* 0x00000016000a7202 */ /* 0x01efe20000000f00 */
[----:B------:R-:W-:-:S04]  /*49d0*/  IMAD.MOV.U32 R11, RZ, RZ, R23 ;  /* 0x000000ffff0b7224 */ /* 0x000fc800078e0017 */
[----:B------:R-:W-:Y:S01]  /*49e0*/  DADD R6, -RZ, -R2 ;  /* 0x00000000ff067229 */ /* 0x000fe20000000902 */
[----:B------:R-:W-:Y:S02]  /*49f0*/  IMAD.MOV.U32 R28, RZ, RZ, R20 ;  /* 0x000000ffff1c7224 */ /* 0x000fe400078e0014 */
[----:B------:R-:W-:Y:S02]  /*4a00*/  IMAD.MOV.U32 R29, RZ, RZ, R21 ;  /* 0x000000ffff1d7224 */ /* 0x000fe400078e0015 */
[----:B------:R-:W-:Y:S02]  /*4a10*/  IMAD.MOV.U32 R32, RZ, RZ, R18 ;  /* 0x000000ffff207224 */ /* 0x000fe400078e0012 */
        /* <DEDUP_REMOVED lines=32> */
[----:B------:R-:W-:Y:S01]  /*4c20*/  MOV R10, R22 ;  /* 0x00000016000a7202 */ /* 0x000fe20000000f00 */
[----:B------:R-:W-:-:S12]  /*4c30*/  IMAD.MOV.U32 R11, RZ, RZ, R23 ;  /* 0x000000ffff0b7224 */ /* 0x000fd800078e0017 */
[----:B------:R-:W-:Y:S05]  /*4c40*/  @!P0 BRA `(.L_x_45) ;  /* 0x00000000006c8947 */ /* 0x000fea0003800000 */
[----:B------:R-:W-:Y:S01]  /*4c50*/  DADD R8, -R4, R6 ;  /* 0x0000000004087229 */ /* 0x000fe20000000106 */
[----:B------:R-:W-:Y:S01]  /*4c60*/  FSETP.GEU.AND P1, PT, |R3|, 6.5827683646048100446e-37, PT ;  /* 0x036000000300780b */ /* 0x000fe20003f2e200 */
[----:B------:R-:W-:Y:S01]  /*4c70*/  BSSY.RECONVERGENT B3, `(.L_x_46) ;  /* 0x0000012000037945 */ /* 0x000fe20003800200 */
[----:B------:R-:W-:-:S03]  /*4c80*/  MOV R4, 0x1 ;  /* 0x0000000100047802 */ /* 0x000fc60000000f00 */
[----:B------:R-:W0:Y:S03]  /*4c90*/  MUFU.RCP64H R5, R9 ;  /* 0x0000000900057308 */ /* 0x000e260000001800 */
        /* <DEDUP_REMOVED lines=15> */
.L_x_47:
[----:B------:R-:W-:Y:S05]  /*4d90*/  BSYNC.RECONVERGENT B3 ;  /* 0x0000000000037941 */ /* 0x000fea0003800200 */
.L_x_46:
[----:B------:R-:W-:Y:S02]  /*4da0*/  DADD R10, -R22, R16 ;  /* 0x00000000160a7229 */ /* 0x000fe40000000110 */
[----:B------:R-:W-:Y:S02]  /*4db0*/  DADD R14, -R20, R14 ;  /* 0x00000000140e7229 */ /* 0x000fe4000000010e */
[----:B------:R-:W-:-:S04]  /*4dc0*/  DADD R12, -R18, R12 ;  /* 0x00000000120c7229 */ /* 0x000fc8000000010c */
[-C--:B------:R-:W-:Y:S02]  /*4dd0*/  DFMA R10, R10, R4.reuse, R22 ;  /* 0x000000040a0a722b */ /* 0x080fe40000000016 */
[-C--:B------:R-:W-:Y:S02]  /*4de0*/  DFMA R28, R14, R4.reuse, R20 ;  /* 0x000000040e1c722b */ /* 0x080fe40000000014 */
[----:B------:R-:W-:-:S11]  /*4df0*/  DFMA R32, R12, R4, R18 ;  /* 0x000000040c20722b */ /* 0x000fd60000000012 */
.L_x_45:
[----:B------:R-:W-:Y:S05]  /*4e00*/  BSYNC.RECONVERGENT B2 ;  /* 0x0000000000027941 */ /* 0x000fea0003800200 */
.L_x_44:
[----:B------:R0:W-:Y:S04]  /*4e10*/  STG.E.64 desc[UR4][R24.64+0xa8], R10 ;  /* 0x0000a80a18007986 */ /* 0x0001e8000c101b04 */
[----:B------:R0:W-:Y:S04]  /*4e20*/  STG.E.64 desc[UR4][R24.64+0xb0], R28 ;  /* 0x0000b01c18007986 */ /* 0x0001e8000c101b04 */
[----:B------:R0:W-:Y:S02]  /*4e30*/  STG.E.64 desc[UR4][R24.64+0xb8], R32 ;  /* 0x0000b82018007986 */ /* 0x0001e4000c101b04 */
.L_x_43:
[----:B------:R-:W-:Y:S05]  /*4e40*/  BSYNC.RECONVERGENT B1 ;  /* 0x0000000000017941 */ /* 0x000fea0003800200 */
.L_x_42:
        /* <DEDUP_REMOVED lines=13> */
[----:B-1234-:R-:W-:Y:S01]  /*4f20*/  IMAD.MOV.U32 R10, RZ, RZ, R22 ;  /* 0x000000ffff0a7224 */ /* 0x01efe200078e0016 */
[----:B------:R-:W-:-:S04]  /*4f30*/  MOV R11, R23 ;  /* 0x00000017000b7202 */ /* 0x000fc80000000f00 */
        /* <DEDUP_REMOVED lines=23> */
[----:B---3--:R-:W-:Y:S01]  /*50b0*/  IMAD.MOV.U32 R10, RZ, RZ, R16 ;  /* 0x000000ffff0a7224 */ /* 0x008fe200078e0010 */
[----:B------:R-:W-:-:S12]  /*50c0*/  MOV R11, R17 ;  /* 0x00000011000b7202 */ /* 0x000fd80000000f00 */
        /* <DEDUP_REMOVED lines=30> */
[----:B------:R-:W-:Y:S02]  /*52b0*/  MOV R4, R2 ;  /* 0x0000000200047202 */ /* 0x000fe40000000f00 */
[----:B------:R-:W-:-:S07]  /*52c0*/  MOV R2, 0x52e0 ;  /* 0x000052e000027802 */ /* 0x000fce0000000f00 */
[----:B------:R-:W-:Y:S05]  /*52d0*/  CALL.REL.NOINC `($__internal_0_$__cuda_sm20_div_rn_f64_full) ;  /* 0x0000001000387944 */ /* 0x000fea0003c00000 */
[----:B------:R-:W-:-:S07]  /*52e0*/  IMAD.MOV.U32 R5, RZ, RZ, R3 ;  /* 0x000000ffff057224 */ /* 0x000fce00078e0003 */
.L_x_53:
[----:B------:R-:W-:Y:S05]  /*52f0*/  BSYNC.RECONVERGENT B3 ;  /* 0x0000000000037941 */ /* 0x000fea0003800200 */
.L_x_52:
[----:B------:R-:W-:Y:S02]  /*5300*/  DADD R10, -R22, R16 ;  /* 0x00000000160a7229 */ /* 0x000fe40000000110 */
[----:B------:R-:W-:Y:S02]  /*5310*/  DADD R14, -R20, R14 ;  /* 0x00000000140e7229 */ /* 0x000fe4000000010e */
[----:B------:R-:W-:-:S04]  /*5320*/  DADD R12, -R18, R12 ;  /* 0x00000000120c7229 */ /* 0x000fc8000000010c */
[-C--:B------:R-:W-:Y:S02]  /*5330*/  DFMA R10, R10, R4.reuse, R22 ;  /* 0x000000040a0a722b */ /* 0x080fe40000000016 */
[-C--:B------:R-:W-:Y:S02]  /*5340*/  DFMA R28, R14, R4.reuse, R20 ;  /* 0x000000040e1c722b */ /* 0x080fe40000000014 */
[----:B------:R-:W-:-:S11]  /*5350*/  DFMA R32, R12, R4, R18 ;  /* 0x000000040c20722b */ /* 0x000fd60000000012 */
.L_x_51:
[----:B------:R-:W-:Y:S05]  /*5360*/  BSYNC.RECONVERGENT B2 ;  /* 0x0000000000027941 */ /* 0x000fea0003800200 */
.L_x_50:
[----:B------:R0:W-:Y:S04]  /*5370*/  STG.E.64 desc[UR4][R24.64+0xc0], R10 ;  /* 0x0000c00a18007986 */ /* 0x0001e8000c101b04 */
[----:B------:R0:W-:Y:S04]  /*5380*/  STG.E.64 desc[UR4][R24.64+0xc8], R28 ;  /* 0x0000c81c18007986 */ /* 0x0001e8000c101b04 */
[----:B------:R0:W-:Y:S02]  /*5390*/  STG.E.64 desc[UR4][R24.64+0xd0], R32 ;  /* 0x0000d02018007986 */ /* 0x0001e4000c101b04 */
.L_x_49:
[----:B------:R-:W-:Y:S05]  /*53a0*/  BSYNC.RECONVERGENT B1 ;  /* 0x0000000000017941 */ /* 0x000fea0003800200 */
.L_x_48:
        /* <DEDUP_REMOVED lines=13> */
[----:B-1234-:R-:W-:Y:S02]  /*5480*/  IMAD.MOV.U32 R10, RZ, RZ, R22 ;  /* 0x000000ffff0a7224 */ /* 0x01efe400078e0016 */
[----:B------:R-:W-:-:S03]  /*5490*/  IMAD.MOV.U32 R11, RZ, RZ, R23 ;  /* 0x000000ffff0b7224 */ /* 0x000fc600078e0017 */
[----:B------:R-:W-:Y:S01]  /*54a0*/  DADD R6, -RZ, -R2 ;  /* 0x00000000ff067229 */ /* 0x000fe20000000902 */
[----:B------:R-:W-:Y:S01]  /*54b0*/  MOV R28, R20 ;  /* 0x00000014001c7202 */ /* 0x000fe20000000f00 */
[----:B------:R-:W-:Y:S02]  /*54c0*/  IMAD.MOV.U32 R29, RZ, RZ, R21 ;  /* 0x000000ffff1d7224 */ /* 0x000fe400078e0015 */
[----:B------:R-:W-:Y:S02]  /*54d0*/  IMAD.MOV.U32 R32, RZ, RZ, R18 ;  /* 0x000000ffff207224 */ /* 0x000fe400078e0012 */
[----:B------:R-:W-:-:S04]  /*54e0*/  IMAD.MOV.U32 R33, RZ, RZ, R19 ;  /* 0x000000ffff217224 */ /* 0x000fc800078e0013 */
        /* <DEDUP_REMOVED lines=26> */
[----:B------:R-:W-:Y:S02]  /*5690*/  FSEL R10, R28, R10, !P0 ;  /* 0x0000000a1c0a7208 */ /* 0x000fe40004000000 */
[----:B------:R-:W-:Y:S01]  /*56a0*/  FSEL R11, R29, R11, !P0 ;  /* 0x0000000b1d0b7208 */ /* 0x000fe20004000000 */
[----:B------:R-:W-:Y:S01]  /*56b0*/  IMAD.MOV.U32 R29, RZ, RZ, R21 ;  /* 0x000000ffff1d7224 */ /* 0x000fe200078e0015 */
        /* <DEDUP_REMOVED lines=25> */
.L_x_59:
[----:B------:R-:W-:Y:S05]  /*5850*/  BSYNC.RECONVERGENT B3 ;  /* 0x0000000000037941 */ /* 0x000fea0003800200 */
.L_x_58:
[----:B------:R-:W-:Y:S02]  /*5860*/  DADD R10, -R22, R16 ;  /* 0x00000000160a7229 */ /* 0x000fe40000000110 */
[----:B------:R-:W-:Y:S02]  /*5870*/  DADD R14, -R20, R14 ;  /* 0x00000000140e7229 */ /* 0x000fe4000000010e */
[----:B------:R-:W-:-:S04]  /*5880*/  DADD R12, -R18, R12 ;  /* 0x00000000120c7229 */ /* 0x000fc8000000010c */
[-C--:B------:R-:W-:Y:S02]  /*5890*/  DFMA R10, R10, R4.reuse, R22 ;  /* 0x000000040a0a722b */ /* 0x080fe40000000016 */
[-C--:B------:R-:W-:Y:S02]  /*58a0*/  DFMA R28, R14, R4.reuse, R20 ;  /* 0x000000040e1c722b */ /* 0x080fe40000000014 */
[----:B------:R-:W-:-:S11]  /*58b0*/  DFMA R32, R12, R4, R18 ;  /* 0x000000040c20722b */ /* 0x000fd60000000012 */
.L_x_57:
[----:B------:R-:W-:Y:S05]  /*58c0*/  BSYNC.RECONVERGENT B2 ;  /* 0x0000000000027941 */ /* 0x000fea0003800200 */
.L_x_56:
[----:B------:R0:W-:Y:S04]  /*58d0*/  STG.E.64 desc[UR4][R24.64+0xd8], R10 ;  /* 0x0000d80a18007986 */ /* 0x0001e8000c101b04 */
[----:B------:R0:W-:Y:S04]  /*58e0*/  STG.E.64 desc[UR4][R24.64+0xe0], R28 ;  /* 0x0000e01c18007986 */ /* 0x0001e8000c101b04 */
[----:B------:R0:W-:Y:S02]  /*58f0*/  STG.E.64 desc[UR4][R24.64+0xe8], R32 ;  /* 0x0000e82018007986 */ /* 0x0001e4000c101b04 */
.L_x_55:
[----:B------:R-:W-:Y:S05]  /*5900*/  BSYNC.RECONVERGENT B1 ;  /* 0x0000000000017941 */ /* 0x000fea0003800200 */
.L_x_54:
        /* <DEDUP_REMOVED lines=16> */
[----:B------:R-:W-:Y:S01]  /*5a10*/  IMAD.MOV.U32 R28, RZ, RZ, R20 ;  /* 0x000000ffff1c7224 */ /* 0x000fe200078e0014 */
        /* <DEDUP_REMOVED lines=57> */
.L_x_65:
[----:B------:R-:W-:Y:S05]  /*5db0*/  BSYNC.RECONVERGENT B3 ;  /* 0x0000000000037941 */ /* 0x000fea0003800200 */
.L_x_64:
[----:B------:R-:W-:Y:S02]  /*5dc0*/  DADD R10, -R22, R16 ;  /* 0x00000000160a7229 */ /* 0x000fe40000000110 */
[----:B------:R-:W-:Y:S02]  /*5dd0*/  DADD R14, -R20, R14 ;  /* 0x00000000140e7229 */ /* 0x000fe4000000010e */
[----:B------:R-:W-:-:S04]  /*5de0*/  DADD R12, -R18, R12 ;  /* 0x00000000120c7229 */ /* 0x000fc8000000010c */
[-C--:B------:R-:W-:Y:S02]  /*5df0*/  DFMA R10, R10, R4.reuse, R22 ;  /* 0x000000040a0a722b */ /* 0x080fe40000000016 */
[-C--:B------:R-:W-:Y:S02]  /*5e00*/  DFMA R28, R14, R4.reuse, R20 ;  /* 0x000000040e1c722b */ /* 0x080fe40000000014 */
[----:B------:R-:W-:-:S11]  /*5e10*/  DFMA R32, R12, R4, R18 ;  /* 0x000000040c20722b */ /* 0x000fd60000000012 */
.L_x_63:
[----:B------:R-:W-:Y:S05]  /*5e20*/  BSYNC.RECONVERGENT B2 ;  /* 0x0000000000027941 */ /* 0x000fea0003800200 */
.L_x_62:
[----:B------:R0:W-:Y:S04]  /*5e30*/  STG.E.64 desc[UR4][R24.64+0xf0], R10 ;  /* 0x0000f00a18007986 */ /* 0x0001e8000c101b04 */
[----:B------:R0:W-:Y:S04]  /*5e40*/  STG.E.64 desc[UR4][R24.64+0xf8], R28 ;  /* 0x0000f81c18007986 */ /* 0x0001e8000c101b04 */
[----:B------:R0:W-:Y:S02]  /*5e50*/  STG.E.64 desc[UR4][R24.64+0x100], R32 ;  /* 0x0001002018007986 */ /* 0x0001e4000c101b04 */
.L_x_61:
[----:B------:R-:W-:Y:S05]  /*5e60*/  BSYNC.RECONVERGENT B1 ;  /* 0x0000000000017941 */ /* 0x000fea0003800200 */
.L_x_60:
[----:B------:R-:W-:-:S13]  /*5e70*/  LOP3.LUT P0, RZ, R0, 0x800, RZ, 0xc0, !PT ;  /* 0x0000080000ff7812 */ /* 0x000fda000780c0ff */
[----:B------:R-:W-:Y:S05]  /*5e80*/  @!P0 EXIT ;  /* 0x000000000000894d */ /* 0x000fea0003800000 */
[----:B0-----:R-:W5:Y:S01]  /*5e90*/  LDG.E.64 R8, desc[UR4][R26.64+0xd8] ;  /* 0x0000d8041a087981 */ /* 0x001f62000c1e1b00 */
[----:B------:R-:W5:Y:S03]  /*5ea0*/  LDCU.64 UR6, c[0x0][0x390] ;  /* 0x00007200ff0677ac */ /* 0x000f660008000a00 */
[----:B------:R-:W2:Y:S04]  /*5eb0*/  LDG.E.64 R20, desc[UR4][R26.64+0x48] ;  /* 0x000048041a147981 */ /* 0x000ea8000c1e1b00 */
[----:B------:R-:W1:Y:S04]  /*5ec0*/  LDG.E.64 R18, desc[UR4][R26.64+0x50] ;  /* 0x000050041a127981 */ /* 0x000e68000c1e1b00 */
[----:B------:R-:W3:Y:S01]  /*5ed0*/  LDG.E.64 R16, desc[UR4][R26.64+0x58] ;  /* 0x000058041a107981 */ /* 0x000ee2000c1e1b00 */
[----:B------:R-:W-:Y:S01]  /*5ee0*/  UMOV UR8, 0x88e368f1 ;  /* 0x88e368f100087882 */ /* 0x000fe20000000000 */
[----:B------:R-:W-:Y:S01]  /*5ef0*/  UMOV UR9, 0x3ee4f8b5 ;  /* 0x3ee4f8b500097882 */ /* 0x000fe20000000000 */
[----:B------:R-:W-:Y:S01]  /*5f00*/  BSSY.RECONVERGENT B1, `(.L_x_66) ;  /* 0x0000047000017945 */ /* 0x000fe20003800200 */
[----:B-----5:R-:W-:-:S02]  /*5f10*/  DADD R2, -R8, UR6 ;  /* 0x0000000608027e29 */ /* 0x020fc40008000100 */
[----:B------:R-:W-:Y:S01]  /*5f20*/  DSETP.GT.AND P0, PT, R8, UR6, PT ;  /* 0x0000000608007e2a */ /* 0x000fe2000bf04000 */
[----:B--2---:R-:W-:Y:S01]  /*5f30*/  MOV R6, R20 ;  /* 0x0000001400067202 */ /* 0x004fe20000000f00 */
[----:B------:R-:W-:-:S04]  /*5f40*/  IMAD.MOV.U32 R7, RZ, RZ, R21 ;  /* 0x000000ffff077224 */ /* 0x000fc800078e0015 */
[----:B------:R-:W-:Y:S01]  /*5f50*/  DADD R4, -RZ, -R2 ;  /* 0x00000000ff047229 */ /* 0x000fe20000000902 */
[----:B-1-34-:R-:W-:Y:S02]  /*5f60*/  IMAD.MOV.U32 R10, RZ, RZ, R18 ;  /* 0x000000ffff0a7224 */ /* 0x01afe400078e0012 */
[----:B------:R-:W-:Y:S02]  /*5f70*/  IMAD.MOV.U32 R11, RZ, RZ, R19 ;  /* 0x000000ffff0b7224 */ /* 0x000fe400078e0013 */
[----:B------:R-:W-:Y:S02]  /*5f80*/  IMAD.MOV.U32 R28, RZ, RZ, R16 ;  /* 0x000000ffff1c7224 */ /* 0x000fe400078e0010 */
[----:B------:R-:W-:-:S03]  /*5f90*/  IMAD.MOV.U32 R29, RZ, RZ, R17 ;  /* 0x000000ffff1d7224 */ /* 0x000fc600078e0011 */
[----:B------:R-:W-:Y:S02]  /*5fa0*/  FSEL R4, R4, R2, P0 ;  /* 0x0000000204047208 */ /* 0x000fe40000000000 */
[----:B------:R-:W-:-:S06]  /*5fb0*/  FSEL R5, R5, R3, P0 ;  /* 0x0000000305057208 */ /* 0x000fcc0000000000 */
[----:B------:R-:W-:-:S14]  /*5fc0*/  DSETP.GEU.AND P0, PT, R4, UR8, PT ;  /* 0x0000000804007e2a */ /* 0x000fdc000bf0e000 */
[----:B------:R-:W-:Y:S05]  /*5fd0*/  @!P0 BRA `(.L_x_67) ;  /* 0x0000000000e48947 */ /* 0x000fea0003800000 */
[----:B------:R-:W2:Y:S04]  /*5fe0*/  LDG.E.64 R4, desc[UR4][R26.64+0xf8] ;  /* 0x0000f8041a047981 */ /* 0x000ea8000c1e1b00 */
[----:B------:R-:W3:Y:S04]  /*5ff0*/  LDG.E.64 R14, desc[UR4][R26.64+0xa8] ;  /* 0x0000a8041a0e7981 */ /* 0x000ee8000c1e1b00 */
[----:B------:R-:W4:Y:S04]  /*6000*/  LDG.E.64 R12, desc[UR4][R26.64+0xb0] ;  /* 0x0000b0041a0c7981 */ /* 0x000f28000c1e1b00 */
[----:B------:R-:W5:Y:S01]  /*6010*/  LDG.E.64 R22, desc[UR4][R26.64+0xb8] ;  /* 0x0000b8041a167981 */ /* 0x000f62000c1e1b00 */
[----:B--2---:R-:W-:-:S02]  /*6020*/  DADD R6, -R4, UR6 ;  /* 0x0000000604067e29 */ /* 0x004fc40008000100 */
[----:B------:R-:W-:-:S06]  /*6030*/  DSETP.GT.AND P0, PT, R4, UR6, PT ;  /* 0x0000000604007e2a */ /* 0x000fcc000bf04000 */
[----:B------:R-:W-:Y:S01]  /*6040*/  DADD R10, -RZ, -R6 ;  /* 0x00000000ff0a7229 */ /* 0x000fe20000000906 */
[----:B-----5:R-:W-:Y:S02]  /*6050*/  IMAD.MOV.U32 R28, RZ, RZ, R22 ;  /* 0x000000ffff1c7224 */ /* 0x020fe400078e0016 */
[----:B------:R-:W-:-:S07]  /*6060*/  IMAD.MOV.U32 R29, RZ, RZ, R23 ;  /* 0x000000ffff1d7224 */ /* 0x000fce00078e0017 */
[----:B------:R-:W-:Y:S01]  /*6070*/  FSEL R6, R10, R6, P0 ;  /* 0x000000060a067208 */ /* 0x000fe20000000000 */
[----:B----4-:R-:W-:Y:S01]  /*6080*/  IMAD.MOV.U32 R10, RZ, RZ, R12 ;  /* 0x000000ffff0a7224 */ /* 0x010fe200078e000c */
[----:B------:R-:W-:Y:S01]  /*6090*/  FSEL R7, R11, R7, P0 ;  /* 0x000000070b077208 */ /* 0x000fe20000000000 */
[----:B------:R-:W-:-:S05]  /*60a0*/  IMAD.MOV.U32 R11, RZ, RZ, R13 ;  /* 0x000000ffff0b7224 */ /* 0x000fca00078e000d */
[----:B------:R-:W-:Y:S01]  /*60b0*/  DSETP.GEU.AND P0, PT, R6, UR8, PT ;  /* 0x0000000806007e2a */ /* 0x000fe2000bf0e000 */
        /* <DEDUP_REMOVED lines=12> */
[----:B------:R-:W-:Y:S01]  /*6180*/  DSETP.GEU.AND P0, PT, R6, UR8, PT ;  /* 0x0000000806007e2a */ /* 0x000fe2000bf0e000 */
        /* <DEDUP_REMOVED lines=23> */
.L_x_69:
[----:B------:R-:W-:Y:S05]  /*6300*/  BSYNC.RECONVERGENT B2 ;  /* 0x0000000000027941 */ /* 0x000fea0003800200 */
.L_x_68:
[----:B------:R-:W-:Y:S02]  /*6310*/  DADD R6, -R20, R14 ;  /* 0x0000000014067229 */ /* 0x000fe4000000010e */
[----:B------:R-:W-:Y:S02]  /*6320*/  DADD R10, -R18, R12 ;  /* 0x00000000120a7229 */ /* 0x000fe4000000010c */
[----:B------:R-:W-:-:S04]  /*6330*/  DADD R22, -R16, R22 ;  /* 0x0000000010167229 */ /* 0x000fc80000000116 */
[-C--:B------:R-:W-:Y:S02]  /*6340*/  DFMA R6, R6, R4.reuse, R20 ;  /* 0x000000040606722b */ /* 0x080fe40000000014 */
[-C--:B------:R-:W-:Y:S02]  /*6350*/  DFMA R10, R10, R4.reuse, R18 ;  /* 0x000000040a0a722b */ /* 0x080fe40000000012 */
[----:B------:R-:W-:-:S11]  /*6360*/  DFMA R28, R22, R4, R16 ;  /* 0x00000004161c722b */ /* 0x000fd60000000010 */
.L_x_67:
[----:B------:R-:W-:Y:S05]  /*6370*/  BSYNC.RECONVERGENT B1 ;  /* 0x0000000000017941 */ /* 0x000fea0003800200 */
.L_x_66:
[----:B------:R-:W-:Y:S04]  /*6380*/  STG.E.64 desc[UR4][R24.64+0x108], R6 ;  /* 0x0001080618007986 */ /* 0x000fe8000c101b04 */
[----:B------:R-:W-:Y:S04]  /*6390*/  STG.E.64 desc[UR4][R24.64+0x110], R10 ;  /* 0x0001100a18007986 */ /* 0x000fe8000c101b04 */
[----:B------:R-:W-:Y:S01]  /*63a0*/  STG.E.64 desc[UR4][R24.64+0x118], R28 ;  /* 0x0001181c18007986 */ /* 0x000fe2000c101b04 */
[----:B------:R-:W-:Y:S05]  /*63b0*/  EXIT ;  /* 0x000000000000794d */ /* 0x000fea0003800000 */
        .weak           $__internal_0_$__cuda_sm20_div_rn_f64_full
        .type           $__internal_0_$__cuda_sm20_div_rn_f64_full,@function
        .size           $__internal_0_$__cuda_sm20_div_rn_f64_full,(.L_x_79 - $__internal_0_$__cuda_sm20_div_rn_f64_full)
$__internal_0_$__cuda_sm20_div_rn_f64_full:
[C---:B------:R-:W-:Y:S01]  /*63c0*/  FSETP.GEU.AND P0, PT, |R9|.reuse, 1.469367938527859385e-39, PT ;  /* 0x001000000900780b */ /* 0x040fe20003f0e200 */
[----:B------:R-:W-:Y:S01]  /*63d0*/  IMAD.MOV.U32 R31, RZ, RZ, R3 ;  /* 0x000000ffff1f7224 */ /* 0x000fe200078e0003 */
[----:B------:R-:W-:Y:S01]  /*63e0*/  LOP3.LUT R10, R9, 0x800fffff, RZ, 0xc0, !PT ;  /* 0x800fffff090a7812 */ /* 0x000fe200078ec0ff */
[----:B------:R-:W-:Y:S01]  /*63f0*/  IMAD.MOV.U32 R30, RZ, RZ, R4 ;  /* 0x000000ffff1e7224 */ /* 0x000fe200078e0004 */
[----:B------:R-:W-:Y:S01]  /*6400*/  MOV R28, 0x1 ;  /* 0x00000001001c7802 */ /* 0x000fe20000000f00 */
[----:B------:R-:W-:Y:S01]  /*6410*/  BSSY.RECONVERGENT B0, `(.L_x_70) ;  /* 0x0000059000007945 */ /* 0x000fe20003800200 */
[----:B------:R-:W-:Y:S01]  /*6420*/  LOP3.LUT R11, R10, 0x3ff00000, RZ, 0xfc, !PT ;  /* 0x3ff000000a0b7812 */ /* 0x000fe200078efcff */
[----:B------:R-:W-:Y:S01]  /*6430*/  IMAD.MOV.U32 R10, RZ, RZ, R8 ;  /* 0x000000ffff0a7224 */ /* 0x000fe200078e0008 */
[C---:B------:R-:W-:Y:S02]  /*6440*/  FSETP.GEU.AND P2, PT, |R31|.reuse, 1.469367938527859385e-39, PT ;  /* 0x001000001f00780b */ /* 0x040fe40003f4e200 */
[----:B------:R-:W-:-:S02]  /*6450*/  LOP3.LUT R3, R31, 0x7ff00000, RZ, 0xc0, !PT ;  /* 0x7ff000001f037812 */ /* 0x000fc400078ec0ff */
[----:B------:R-:W-:Y:S01]  /*6460*/  LOP3.LUT R6, R9, 0x7ff00000, RZ, 0xc0, !PT ;  /* 0x7ff0000009067812 */ /* 0x000fe200078ec0ff */
[----:B------:R-:W-:-:S03]  /*6470*/  @!P0 DMUL R10, R8, 8.98846567431157953865e+307 ;  /* 0x7fe00000080a8828 */ /* 0x000fc60000000000 */
[----:B------:R-:W-:-:S03]  /*6480*/  ISETP.GE.U32.AND P1, PT, R3, R6, PT ;  /* 0x000000060300720c */ /* 0x000fc60003f26070 */
[----:B------:R-:W0:Y:S02]  /*6490*/  MUFU.RCP64H R29, R11 ;  /* 0x0000000b001d7308 */ /* 0x000e240000001800 */
[----:B------:R-:W-:Y:S01]  /*64a0*/  @!P2 LOP3.LUT R4, R9, 0x7ff00000, RZ, 0xc0, !PT ;  /* 0x7ff000000904a812 */ /* 0x000fe200078ec0ff */
[----:B------:R-:W-:Y:S01]  /*64b0*/  @!P2 IMAD.MOV.U32 R34, RZ, RZ, RZ ;  /* 0x000000ffff22a224 */ /* 0x000fe200078e00ff */
[----:B------:R-:W-:Y:S02]  /*64c0*/  @!P0 LOP3.LUT R6, R11, 0x7ff00000, RZ, 0xc0, !PT ;  /* 0x7ff000000b068812 */ /* 0x000fe400078ec0ff */
[----:B------:R-:W-:Y:S01]  /*64d0*/  @!P2 ISETP.GE.U32.AND P3, PT, R3, R4, PT ;  /* 0x000000040300a20c */ /* 0x000fe20003f66070 */
[----:B------:R-:W-:-:S05]  /*64e0*/  IMAD.MOV.U32 R4, RZ, RZ, 0x1ca00000 ;  /* 0x1ca00000ff047424 */ /* 0x000fca00078e00ff */
[C---:B------:R-:W-:Y:S02]  /*64f0*/  @!P2 SEL R7, R4.reuse, 0x63400000, !P3 ;  /* 0x634000000407a807 */ /* 0x040fe40005800000 */
[----:B------:R-:W-:Y:S02]  /*6500*/  SEL R5, R4, 0x63400000, !P1 ;  /* 0x6340000004057807 */ /* 0x000fe40004800000 */
[----:B------:R-:W-:Y:S01]  /*6510*/  @!P2 LOP3.LUT R7, R7, 0x80000000, R31, 0xf8, !PT ;  /* 0x800000000707a812 */ /* 0x000fe200078ef81f */
[----:B0-----:R-:W-:-:S03]  /*6520*/  DFMA R32, R28, -R10, 1 ;  /* 0x3ff000001c20742b */ /* 0x001fc6000000080a */
[----:B------:R-:W-:-:S05]  /*6530*/  @!P2 LOP3.LUT R35, R7, 0x100000, RZ, 0xfc, !PT ;  /* 0x001000000723a812 */ /* 0x000fca00078efcff */
[----:B------:R-:W-:-:S08]  /*6540*/  DFMA R32, R32, R32, R32 ;  /* 0x000000202020722b */ /* 0x000fd00000000020 */
[----:B------:R-:W-:Y:S01]  /*6550*/  DFMA R28, R28, R32, R28 ;  /* 0x000000201c1c722b */ /* 0x000fe2000000001c */
[----:B------:R-:W-:Y:S01]  /*6560*/  LOP3.LUT R33, R5, 0x800fffff, R31, 0xf8, !PT ;  /* 0x800fffff05217812 */ /* 0x000fe200078ef81f */
[----:B------:R-:W-:Y:S02]  /*6570*/  IMAD.MOV.U32 R32, RZ, RZ, R30 ;  /* 0x000000ffff207224 */ /* 0x000fe400078e001e */
[----:B------:R-:W-:-:S04]  /*6580*/  IMAD.MOV.U32 R5, RZ, RZ, R3 ;  /* 0x000000ffff057224 */ /* 0x000fc800078e0003 */
[----:B------:R-:W-:Y:S02]  /*6590*/  DFMA R36, R28, -R10, 1 ;  /* 0x3ff000001c24742b */ /* 0x000fe4000000080a */
[----:B------:R-:W-:-:S06]  /*65a0*/  @!P2 DFMA R32, R32, 2, -R34 ;  /* 0x400000002020a82b */ /* 0x000fcc0000000822 */
[----:B------:R-:W-:-:S04]  /*65b0*/  DFMA R36, R28, R36, R28 ;  /* 0x000000241c24722b */ /* 0x000fc8000000001c */
[----:B------:R-:W-:-:S04]  /*65c0*/  @!P2 LOP3.LUT R5, R33, 0x7ff00000, RZ, 0xc0, !PT ;  /* 0x7ff000002105a812 */ /* 0x000fc800078ec0ff */
[----:B------:R-:W-:Y:S01]  /*65d0*/  DMUL R34, R36, R32 ;  /* 0x0000002024227228 */ /* 0x000fe20000000000 */
[----:B------:R-:W-:-:S05]  /*65e0*/  VIADD R7, R5, 0xffffffff ;  /* 0xffffffff05077836 */ /* 0x000fca0000000000 */
[----:B------:R-:W-:Y:S02]  /*65f0*/  ISETP.GT.U32.AND P0, PT, R7, 0x7feffffe, PT ;  /* 0x7feffffe0700780c */ /* 0x000fe40003f04070 */
[----:B------:R-:W-:Y:S01]  /*6600*/  IADD3 R7, PT, PT, R6, -0x1, RZ ;  /* 0xffffffff06077810 */ /* 0x000fe20007ffe0ff */
[----:B------:R-:W-:-:S03]  /*6610*/  DFMA R28, R34, -R10, R32 ;  /* 0x8000000a221c722b */ /* 0x000fc60000000020 */
[----:B------:R-:W-:-:S05]  /*6620*/  ISETP.GT.U32.OR P0, PT, R7, 0x7feffffe, P0 ;  /* 0x7feffffe0700780c */ /* 0x000fca0000704470 */
[----:B------:R-:W-:-:S08]  /*6630*/  DFMA R28, R36, R28, R34 ;  /* 0x0000001c241c722b */ /* 0x000fd00000000022 */
[----:B------:R-:W-:Y:S05]  /*6640*/  @P0 BRA `(.L_x_71) ;  /* 0x0000000000740947 */ /* 0x000fea0003800000 */
[----:B------:R-:W-:-:S04]  /*6650*/  LOP3.LUT R6, R9, 0x7ff00000, RZ, 0xc0, !PT ;  /* 0x7ff0000009067812 */ /* 0x000fc800078ec0ff */
[CC--:B------:R-:W-:Y:S02]  /*6660*/  VIADDMNMX R5, R3.reuse, -R6.reuse, 0xb9600000, !PT ;  /* 0xb960000003057446 */ /* 0x0c0fe40007800906 */
[----:B------:R-:W-:Y:S01]  /*6670*/  ISETP.GE.U32.AND P0, PT, R3, R6, PT ;  /* 0x000000060300720c */ /* 0x000fe20003f06070 */
[----:B------:R-:W-:Y:S01]  /*6680*/  IMAD.MOV.U32 R6, RZ, RZ, RZ ;  /* 0x000000ffff067224 */ /* 0x000fe200078e00ff */
[----:B------:R-:W-:Y:S02]  /*6690*/  VIMNMX R5, PT, PT, R5, 0x46a00000, PT ;  /* 0x46a0000005057848 */ /* 0x000fe40003fe0100 */
[----:B------:R-:W-:-:S05]  /*66a0*/  SEL R4, R4, 0x63400000, !P0 ;  /* 0x6340000004047807 */ /* 0x000fca0004000000 */
[----:B------:R-:W-:-:S04]  /*66b0*/  IMAD.IADD R4, R5, 0x1, -R4 ;  /* 0x0000000105047824 */ /* 0x000fc800078e0a04 */
[----:B------:R-:W-:-:S06]  /*66c0*/  VIADD R7, R4, 0x7fe00000 ;  /* 0x7fe0000004077836 */ /* 0x000fcc0000000000 */
[----:B------:R-:W-:-:S10]  /*66d0*/  DMUL R34, R28, R6 ;  /* 0x000000061c227228 */ /* 0x000fd40000000000 */
[----:B------:R-:W-:-:S13]  /*66e0*/  FSETP.GTU.AND P0, PT, |R35|, 1.469367938527859385e-39, PT ;  /* 0x001000002300780b */ /* 0x000fda0003f0c200 */
[----:B------:R-:W-:Y:S05]  /*66f0*/  @P0 BRA `(.L_x_72) ;  /* 0x0000000000a80947 */ /* 0x000fea0003800000 */
[----:B------:R-:W-:-:S06]  /*6700*/  DFMA R10, R28, -R10, R32 ;  /* 0x8000000a1c0a722b */ /* 0x000fcc0000000020 */
[----:B------:R-:W-:-:S04]  /*6710*/  IMAD.MOV.U32 R10, RZ, RZ, RZ ;  /* 0x000000ffff0a7224 */ /* 0x000fc800078e00ff */
[C---:B------:R-:W-:Y:S02]  /*6720*/  FSETP.NEU.AND P0, PT, R11.reuse, RZ, PT ;  /* 0x000000ff0b00720b */ /* 0x040fe40003f0d000 */
[----:B------:R-:W-:-:S04]  /*6730*/  LOP3.LUT R8, R11, 0x80000000, R9, 0x48, !PT ;  /* 0x800000000b087812 */ /* 0x000fc800078e4809 */
[----:B------:R-:W-:-:S07]  /*6740*/  LOP3.LUT R11, R8, R7, RZ, 0xfc, !PT ;  /* 0x00000007080b7212 */ /* 0x000fce00078efcff */
[----:B------:R-:W-:Y:S05]  /*6750*/  @!P0 BRA `(.L_x_72) ;  /* 0x0000000000908947 */ /* 0x000fea0003800000 */
[----:B------:R-:W-:Y:S01]  /*6760*/  IMAD.MOV R7, RZ, RZ, -R4 ;  /* 0x000000ffff077224 */ /* 0x000fe200078e0a04 */
[----:B------:R-:W-:Y:S02]  /*6770*/  MOV R6, RZ ;  /* 0x000000ff00067202 */ /* 0x000fe40000000f00 */
[----:B------:R-:W-:-:S04]  /*6780*/  IADD3 R4, PT, PT, -R4, -0x43300000, RZ ;  /* 0xbcd0000004047810 */ /* 0x000fc80007ffe1ff */
[----:B------:R-:W-:Y:S02]  /*6790*/  DFMA R6, R34, -R6, R28 ;  /* 0x800000062206722b */ /* 0x000fe4000000001c */
[----:B------:R-:W-:-:S08]  /*67a0*/  DMUL.RP R28, R28, R10 ;  /* 0x0000000a1c1c7228 */ /* 0x000fd00000008000 */
[----:B------:R-:W-:Y:S02]  /*67b0*/  FSETP.NEU.AND P0, PT, |R7|, R4, PT ;  /* 0x000000040700720b */ /* 0x000fe40003f0d200 */
[----:B------:R-:W-:Y:S02]  /*67c0*/  LOP3.LUT R8, R29, R8, RZ, 0x3c, !PT ;  /* 0x000000081d087212 */ /* 0x000fe400078e3cff */
[----:B------:R-:W-:Y:S02]  /*67d0*/  FSEL R4, R28, R34, !P0 ;  /* 0x000000221c047208 */ /* 0x000fe40004000000 */
[----:B------:R-:W-:-:S03]  /*67e0*/  FSEL R5, R8, R35, !P0 ;  /* 0x0000002308057208 */ /* 0x000fc60004000000 */
[----:B------:R-:W-:Y:S02]  /*67f0*/  IMAD.MOV.U32 R34, RZ, RZ, R4 ;  /* 0x000000ffff227224 */ /* 0x000fe400078e0004 */
[----:B------:R-:W-:Y:S01]  /*6800*/  IMAD.MOV.U32 R35, RZ, RZ, R5 ;  /* 0x000000ffff237224 */ /* 0x000fe200078e0005 */
[----:B------:R-:W-:Y:S06]  /*6810*/  BRA `(.L_x_72) ;  /* 0x0000000000607947 */ /* 0x000fec0003800000 */
.L_x_71:
[----:B------:R-:W-:-:S14]  /*6820*/  DSETP.NAN.AND P0, PT, R30, R30, PT ;  /* 0x0000001e1e00722a */ /* 0x000fdc0003f08000 */
[----:B------:R-:W-:Y:S05]  /*6830*/  @P0 BRA `(.L_x_73) ;  /* 0x00000000004c0947 */ /* 0x000fea0003800000 */
[----:B------:R-:W-:-:S14]  /*6840*/  DSETP.NAN.AND P0, PT, R8, R8, PT ;  /* 0x000000080800722a */ /* 0x000fdc0003f08000 */
[----:B------:R-:W-:Y:S05]  /*6850*/  @P0 BRA `(.L_x_74) ;  /* 0x0000000000340947 */ /* 0x000fea0003800000 */
[----:B------:R-:W-:Y:S01]  /*6860*/  ISETP.NE.AND P0, PT, R5, R6, PT ;  /* 0x000000060500720c */ /* 0x000fe20003f05270 */
[----:B------:R-:W-:Y:S02]  /*6870*/  IMAD.MOV.U32 R34, RZ, RZ, 0x0 ;  /* 0x00000000ff227424 */ /* 0x000fe400078e00ff */
[----:B------:R-:W-:-:S10]  /*6880*/  IMAD.MOV.U32 R35, RZ, RZ, -0x80000 ;  /* 0xfff80000ff237424 */ /* 0x000fd400078e00ff */
[----:B------:R-:W-:Y:S05]  /*6890*/  @!P0 BRA `(.L_x_72) ;  /* 0x0000000000408947 */ /* 0x000fea0003800000 */
[----:B------:R-:W-:Y:S02]  /*68a0*/  ISETP.NE.AND P0, PT, R5, 0x7ff00000, PT ;  /* 0x7ff000000500780c */ /* 0x000fe40003f05270 */
[----:B------:R-:W-:Y:S02]  /*68b0*/  LOP3.LUT R9, R31, 0x80000000, R9, 0x48, !PT ;  /* 0x800000001f097812 */ /* 0x000fe400078e4809 */
[----:B------:R-:W-:-:S13]  /*68c0*/  ISETP.EQ.OR P0, PT, R6, RZ, !P0 ;  /* 0x000000ff0600720c */ /* 0x000fda0004702670 */
[----:B------:R-:W-:Y:S01]  /*68d0*/  @P0 LOP3.LUT R3, R9, 0x7ff00000, RZ, 0xfc, !PT ;  /* 0x7ff0000009030812 */ /* 0x000fe200078efcff */
[----:B------:R-:W-:Y:S01]  /*68e0*/  @!P0 IMAD.MOV.U32 R34, RZ, RZ, RZ ;  /* 0x000000ffff228224 */ /* 0x000fe200078e00ff */
[----:B------:R-:W-:Y:S01]  /*68f0*/  @!P0 MOV R35, R9 ;  /* 0x0000000900238202 */ /* 0x000fe20000000f00 */
[----:B------:R-:W-:Y:S02]  /*6900*/  @P0 IMAD.MOV.U32 R34, RZ, RZ, RZ ;  /* 0x000000ffff220224 */ /* 0x000fe400078e00ff */
[----:B------:R-:W-:Y:S01]  /*6910*/  @P0 IMAD.MOV.U32 R35, RZ, RZ, R3 ;  /* 0x000000ffff230224 */ /* 0x000fe200078e0003 */
[----:B------:R-:W-:Y:S06]  /*6920*/  BRA `(.L_x_72) ;  /* 0x00000000001c7947 */ /* 0x000fec0003800000 */
.L_x_74:
[----:B------:R-:W-:Y:S01]  /*6930*/  LOP3.LUT R3, R9, 0x80000, RZ, 0xfc, !PT ;  /* 0x0008000009037812 */ /* 0x000fe200078efcff */
[----:B------:R-:W-:-:S04]  /*6940*/  IMAD.MOV.U32 R34, RZ, RZ, R8 ;  /* 0x000000ffff227224 */ /* 0x000fc800078e0008 */
[----:B------:R-:W-:Y:S01]  /*6950*/  IMAD.MOV.U32 R35, RZ, RZ, R3 ;  /* 0x000000ffff237224 */ /* 0x000fe200078e0003 */
[----:B------:R-:W-:Y:S06]  /*6960*/  BRA `(.L_x_72) ;  /* 0x00000000000c7947 */ /* 0x000fec0003800000 */
.L_x_73:
[----:B------:R-:W-:Y:S01]  /*6970*/  LOP3.LUT R3, R31, 0x80000, RZ, 0xfc, !PT ;  /* 0x000800001f037812 */ /* 0x000fe200078efcff */
[----:B------:R-:W-:-:S03]  /*6980*/  IMAD.MOV.U32 R34, RZ, RZ, R30 ;  /* 0x000000ffff227224 */ /* 0x000fc600078e001e */
[----:B------:R-:W-:-:S07]  /*6990*/  MOV R35, R3 ;  /* 0x0000000300237202 */ /* 0x000fce0000000f00 */
.L_x_72:
[----:B------:R-:W-:Y:S05]  /*69a0*/  BSYNC.RECONVERGENT B0 ;  /* 0x0000000000007941 */ /* 0x000fea0003800200 */
.L_x_70:
[----:B------:R-:W-:Y:S02]  /*69b0*/  IMAD.MOV.U32 R6, RZ, RZ, R2 ;  /* 0x000000ffff067224 */ /* 0x000fe400078e0002 */
[----:B------:R-:W-:Y:S02]  /*69c0*/  IMAD.MOV.U32 R7, RZ, RZ, 0x0 ;  /* 0x00000000ff077424 */ /* 0x000fe400078e00ff */
[----:B------:R-:W-:Y:S02]  /*69d0*/  IMAD.MOV.U32 R4, RZ, RZ, R34 ;  /* 0x000000ffff047224 */ /* 0x000fe400078e0022 */
[----:B------:R-:W-:Y:S01]  /*69e0*/  IMAD.MOV.U32 R3, RZ, RZ, R35 ;  /* 0x000000ffff037224 */ /* 0x000fe200078e0023 */
[----:B------:R-:W-:Y:S06]  /*69f0*/  RET.REL.NODEC R6 `(_Z14PolygoniseCubeP3XYZP8GRIDCELLdiii) ;  /* 0xffffff9406807950 */ /* 0x000fec0003c3ffff */
.L_x_75:
[----:B------:R-:W-:-:S00]  /*6a00*/  BRA `(.L_x_75) ;  /* 0xfffffffc00fc7947 */ /* 0x000fc0000383ffff */
[----:B------:R-:W-:-:S00]  /*6a10*/  NOP ;  /* 0x0000000000007918 */ /* 0x000fc00000000000 */
        /* <DEDUP_REMOVED lines=14> */
.L_x_79:


//--------------------- .text._Z9copyGRID1P8GRIDCELLS0_iii --------------------------
	.section	.text._Z9copyGRID1P8GRIDCELLS0_iii,"ax",@progbits
	.align	128
        .global         _Z9copyGRID1P8GRIDCELLS0_iii
        .type           _Z9copyGRID1P8GRIDCELLS0_iii,@function
        .size           _Z9copyGRID1P8GRIDCELLS0_iii,(.L_x_81 - _Z9copyGRID1P8GRIDCELLS0_iii)
        .other          _Z9copyGRID1P8GRIDCELLS0_iii,@"STO_CUDA_ENTRY STV_DEFAULT"
_Z9copyGRID1P8GRIDCELLS0_iii:
.text._Z9copyGRID1P8GRIDCELLS0_iii:
        /* <DEDUP_REMOVED lines=21> */
[----:B------:R-:W-:-:S04]  /*0150*/  IMAD R3, R3, UR7, R2 ;  /* 0x0000000703037c24 */ /* 0x000fc8000f8e0202 */
[----:B------:R-:W-:Y:S02]  /*0160*/  IMAD R13, R3, UR9, R0 ;  /* 0x00000009030d7c24 */ /* 0x000fe4000f8e0200 */
[----:B------:R-:W2:Y:S02]  /*0170*/  LDC.64 R2, c[0x0][0x380] ;  /* 0x0000e000ff027b82 */ /* 0x000ea40000000a00 */
[----:B0-----:R-:W-:-:S05]  /*0180*/  IMAD.WIDE R4, R13, 0x100, R4 ;  /* 0x000001000d047825 */ /* 0x001fca00078e0204 */
[----:B-1----:R-:W3:Y:S04]  /*0190*/  LDG.E.64 R6, desc[UR4][R4.64] ;  /* 0x0000000404067981 */ /* 0x002ee8000c1e1b00 */
[----:B------:R-:W4:Y:S04]  /*01a0*/  LDG.E.64 R8, desc[UR4][R4.64+0x8] ;  /* 0x0000080404087981 */ /* 0x000f28000c1e1b00 */
[----:B------:R-:W5:Y:S01]  /*01b0*/  LDG.E.64 R10, desc[UR4][R4.64+0x10] ;  /* 0x00001004040a7981 */ /* 0x000f62000c1e1b00 */
[----:B--2---:R-:W-:-:S05]  /*01c0*/  IMAD.WIDE R2, R13, 0x100, R2 ;  /* 0x000001000d027825 */ /* 0x004fca00078e0202 */
[----:B---3--:R0:W-:Y:S04]  /*01d0*/  STG.E.64 desc[UR4][R2.64], R6 ;  /* 0x0000000602007986 */ /* 0x0081e8000c101b04 */
[----:B----4-:R1:W-:Y:S04]  /*01e0*/  STG.E.64 desc[UR4][R2.64+0x8], R8 ;  /* 0x0000080802007986 */ /* 0x0103e8000c101b04 */
[----:B-----5:R2:W-:Y:S04]  /*01f0*/  STG.E.64 desc[UR4][R2.64+0x10], R10 ;  /* 0x0000100a02007986 */ /* 0x0205e8000c101b04 */
[----:B------:R-:W3:Y:S04]  /*0200*/  LDG.E.64 R12, desc[UR4][R4.64+0xc0] ;  /* 0x0000c004040c7981 */ /* 0x000ee8000c1e1b00 */
[----:B---3--:R3:W-:Y:S04]  /*0210*/  STG.E.64 desc[UR4][R2.64+0xc0], R12 ;  /* 0x0000c00c02007986 */ /* 0x0087e8000c101b04 */
[----:B------:R-:W4:Y:S04]  /*0220*/  LDG.E.64 R14, desc[UR4][R4.64+0x18] ;  /* 0x00001804040e7981 */ /* 0x000f28000c1e1b00 */
[----:B------:R-:W5:Y:S04]  /*0230*/  LDG.E.64 R16, desc[UR4][R4.64+0x20] ;  /* 0x0000200404107981 */ /* 0x000f68000c1e1b00 */
[----:B------:R-:W2:Y:S04]  /*0240*/  LDG.E.64 R18, desc[UR4][R4.64+0x28] ;  /* 0x0000280404127981 */ /* 0x000ea8000c1e1b00 */
[----:B----4-:R4:W-:Y:S04]  /*0250*/  STG.E.64 desc[UR4][R2.64+0x18], R14 ;  /* 0x0000180e02007986 */ /* 0x0109e8000c101b04 */
[----:B-----5:R5:W-:Y:S04]  /*0260*/  STG.E.64 desc[UR4][R2.64+0x20], R16 ;  /* 0x0000201002007986 */ /* 0x020be8000c101b04 */
[----:B--2---:R2:W-:Y:S04]  /*0270*/  STG.E.64 desc[UR4][R2.64+0x28], R18 ;  /* 0x0000281202007986 */ /* 0x0045e8000c101b04 */
[----:B0-----:R-:W3:Y:S04]  /*0280*/  LDG.E.64 R6, desc[UR4][R4.64+0xc8] ;  /* 0x0000c80404067981 */ /* 0x001ee8000c1e1b00 */
[----:B---3--:R0:W-:Y:S04]  /*0290*/  STG.E.64 desc[UR4][R2.64+0xc8], R6 ;  /* 0x0000c80602007986 */ /* 0x0081e8000c101b04 */
[----:B-1----:R-:W3:Y:S04]  /*02a0*/  LDG.E.64 R8, desc[UR4][R4.64+0x30] ;  /* 0x0000300404087981 */ /* 0x002ee8000c1e1b00 */
[----:B------:R-:W4:Y:S04]  /*02b0*/  LDG.E.64 R10, desc[UR4][R4.64+0x38] ;  /* 0x00003804040a7981 */ /* 0x000f28000c1e1b00 */
[----:B------:R-:W5:Y:S04]  /*02c0*/  LDG.E.64 R12, desc[UR4][R4.64+0x40] ;  /* 0x00004004040c7981 */ /* 0x000f68000c1e1b00 */
[----:B---3--:R1:W-:Y:S04]  /*02d0*/  STG.E.64 desc[UR4][R2.64+0x30], R8 ;  /* 0x0000300802007986 */ /* 0x0083e8000c101b04 */
[----:B----4-:R3:W-:Y:S04]  /*02e0*/  STG.E.64 desc[UR4][R2.64+0x38], R10 ;  /* 0x0000380a02007986 */ /* 0x0107e8000c101b04 */
[----:B-----5:R4:W-:Y:S04]  /*02f0*/  STG.E.64 desc[UR4][R2.64+0x40], R12 ;  /* 0x0000400c02007986 */ /* 0x0209e8000c101b04 */
[----:B------:R-:W5:Y:S04]  /*0300*/  LDG.E.64 R14, desc[UR4][R4.64+0xd0] ;  /* 0x0000d004040e7981 */ /* 0x000f68000c1e1b00 */
[----:B-----5:R5:W-:Y:S04]  /*0310*/  STG.E.64 desc[UR4][R2.64+0xd0], R14 ;  /* 0x0000d00e02007986 */ /* 0x020be8000c101b04 */
[----:B------:R-:W3:Y:S04]  /*0320*/  LDG.E.64 R16, desc[UR4][R4.64+0x48] ;  /* 0x0000480404107981 */ /* 0x000ee8000c1e1b00 */
[----:B--2---:R-:W2:Y:S04]  /*0330*/  LDG.E.64 R18, desc[UR4][R4.64+0x50] ;  /* 0x0000500404127981 */ /* 0x004ea8000c1e1b00 */
[----:B0-----:R-:W4:Y:S04]  /*0340*/  LDG.E.64 R6, desc[UR4][R4.64+0x58] ;  /* 0x0000580404067981 */ /* 0x001f28000c1e1b00 */
[----:B---3--:R0:W-:Y:S04]  /*0350*/  STG.E.64 desc[UR4][R2.64+0x48], R16 ;  /* 0x0000481002007986 */ /* 0x0081e8000c101b04 */
[----:B--2---:R-:W-:Y:S04]  /*0360*/  STG.E.64 desc[UR4][R2.64+0x50], R18 ;  /* 0x0000501202007986 */ /* 0x004fe8000c101b04 */
[----:B----4-:R2:W-:Y:S04]  /*0370*/  STG.E.64 desc[UR4][R2.64+0x58], R6 ;  /* 0x0000580602007986 */ /* 0x0105e8000c101b04 */
[----:B-1----:R-:W3:Y:S04]  /*0380*/  LDG.E.64 R8, desc[UR4][R4.64+0xd8] ;  /* 0x0000d80404087981 */ /* 0x002ee8000c1e1b00 */
[----:B---3--:R1:W-:Y:S04]  /*0390*/  STG.E.64 desc[UR4][R2.64+0xd8], R8 ;  /* 0x0000d80802007986 */ /* 0x0083e8000c101b04 */
[----:B------:R-:W3:Y:S04]  /*03a0*/  LDG.E.64 R10, desc[UR4][R4.64+0x60] ;  /* 0x00006004040a7981 */ /* 0x000ee8000c1e1b00 */
[----:B------:R-:W4:Y:S04]  /*03b0*/  LDG.E.64 R12, desc[UR4][R4.64+0x68] ;  /* 0x00006804040c7981 */ /* 0x000f28000c1e1b00 */
[----:B-----5:R-:W5:Y:S04]  /*03c0*/  LDG.E.64 R14, desc[UR4][R4.64+0x70] ;  /* 0x00007004040e7981 */ /* 0x020f68000c1e1b00 */
[----:B---3--:R3:W-:Y:S04]  /*03d0*/  STG.E.64 desc[UR4][R2.64+0x60], R10 ;  /* 0x0000600a02007986 */ /* 0x0087e8000c101b04 */
[----:B----4-:R4:W-:Y:S04]  /*03e0*/  STG.E.64 desc[UR4][R2.64+0x68], R12 ;  /* 0x0000680c02007986 */ /* 0x0109e8000c101b04 */
[----:B-----5:R5:W-:Y:S04]  /*03f0*/  STG.E.64 desc[UR4][R2.64+0x70], R14 ;  /* 0x0000700e02007986 */ /* 0x020be8000c101b04 */
[----:B0-----:R-:W2:Y:S04]  /*0400*/  LDG.E.64 R16, desc[UR4][R4.64+0xe0] ;  /* 0x0000e00404107981 */ /* 0x001ea8000c1e1b00 */
[----:B--2---:R0:W-:Y:S04]  /*0410*/  STG.E.64 desc[UR4][R2.64+0xe0], R16 ;  /* 0x0000e01002007986 */ /* 0x0041e8000c101b04 */
[----:B------:R-:W2:Y:S04]  /*0420*/  LDG.E.64 R6, desc[UR4][R4.64+0x78] ;  /* 0x0000780404067981 */ /* 0x000ea8000c1e1b00 */
[----:B------:R-:W3:Y:S04]  /*0430*/  LDG.E.64 R18, desc[UR4][R4.64+0x80] ;  /* 0x0000800404127981 */ /* 0x000ee8000c1e1b00 */
[----:B-1----:R-:W4:Y:S04]  /*0440*/  LDG.E.64 R8, desc[UR4][R4.64+0x88] ;  /* 0x0000880404087981 */ /* 0x002f28000c1e1b00 */
[----:B--2---:R1:W-:Y:S04]  /*0450*/  STG.E.64 desc[UR4][R2.64+0x78], R6 ;  /* 0x0000780602007986 */ /* 0x0043e8000c101b04 */
[----:B---3--:R-:W-:Y:S04]  /*0460*/  STG.E.64 desc[UR4][R2.64+0x80], R18 ;  /* 0x0000801202007986 */ /* 0x008fe8000c101b04 */
[----:B----4-:R2:W-:Y:S04]  /*0470*/  STG.E.64 desc[UR4][R2.64+0x88], R8 ;  /* 0x0000880802007986 */ /* 0x0105e8000c101b04 */
[----:B------:R-:W3:Y:S04]  /*0480*/  LDG.E.64 R10, desc[UR4][R4.64+0xe8] ;  /* 0x0000e804040a7981 */ /* 0x000ee8000c1e1b00 */
[----:B---3--:R3:W-:Y:S04]  /*0490*/  STG.E.64 desc[UR4][R2.64+0xe8], R10 ;  /* 0x0000e80a02007986 */ /* 0x0087e8000c101b04 */
[----:B------:R-:W4:Y:S04]  /*04a0*/  LDG.E.64 R12, desc[UR4][R4.64+0x90] ;  /* 0x00009004040c7981 */ /* 0x000f28000c1e1b00 */
[----:B-----5:R-:W5:Y:S04]  /*04b0*/  LDG.E.64 R14, desc[UR4][R4.64+0x98] ;  /* 0x00009804040e7981 */ /* 0x020f68000c1e1b00 */
[----:B0-----:R-:W2:Y:S04]  /*04c0*/  LDG.E.64 R16, desc[UR4][R4.64+0xa0] ;  /* 0x0000a00404107981 */ /* 0x001ea8000c1e1b00 */
[----:B----4-:R0:W-:Y:S04]  /*04d0*/  STG.E.64 desc[UR4][R2.64+0x90], R12 ;  /* 0x0000900c02007986 */ /* 0x0101e8000c101b04 */
[----:B-----5:R-:W-:Y:S04]  /*04e0*/  STG.E.64 desc[UR4][R2.64+0x98], R14 ;  /* 0x0000980e02007986 */ /* 0x020fe8000c101b04 */
[----:B--2---:R-:W-:Y:S04]  /*04f0*/  STG.E.64 desc[UR4][R2.64+0xa0], R16 ;  /* 0x0000a01002007986 */ /* 0x004fe8000c101b04 */
[----:B-1----:R-:W2:Y:S04]  /*0500*/  LDG.E.64 R6, desc[UR4][R4.64+0xf0] ;  /* 0x0000f00404067981 */ /* 0x002ea8000c1e1b00 */
[----:B--2---:R-:W-:Y:S04]  /*0510*/  STG.E.64 desc[UR4][R2.64+0xf0], R6 ;  /* 0x0000f00602007986 */ /* 0x004fe8000c101b04 */
[----:B------:R-:W2:Y:S04]  /*0520*/  LDG.E.64 R8, desc[UR4][R4.64+0xa8] ;  /* 0x0000a80404087981 */ /* 0x000ea8000c1e1b00 */
[----:B------:R-:W4:Y:S04]  /*0530*/  LDG.E.64 R18, desc[UR4][R4.64+0xb0] ;  /* 0x0000b00404127981 */ /* 0x000f28000c1e1b00 */
[----:B---3--:R-:W3:Y:S04]  /*0540*/  LDG.E.64 R10, desc[UR4][R4.64+0xb8] ;  /* 0x0000b804040a7981 */ /* 0x008ee8000c1e1b00 */
[----:B--2---:R-:W-:Y:S04]  /*0550*/  STG.E.64 desc[UR4][R2.64+0xa8], R8 ;  /* 0x0000a80802007986 */ /* 0x004fe8000c101b04 */
[----:B----4-:R-:W-:Y:S04]  /*0560*/  STG.E.64 desc[UR4][R2.64+0xb0], R18 ;  /* 0x0000b01202007986 */ /* 0x010fe8000c101b04 */
[----:B---3--:R-:W-:Y:S04]  /*0570*/  STG.E.64 desc[UR4][R2.64+0xb8], R10 ;  /* 0x0000b80a02007986 */ /* 0x008fe8000c101b04 */
[----:B0-----:R-:W2:Y:S04]  /*0580*/  LDG.E.64 R12, desc[UR4][R4.64+0xf8] ;  /* 0x0000f804040c7981 */ /* 0x001ea8000c1e1b00 */
[----:B--2---:R-:W-:Y:S01]  /*0590*/  STG.E.64 desc[UR4][R2.64+0xf8], R12 ;  /* 0x0000f80c02007986 */ /* 0x004fe2000c101b04 */
[----:B------:R-:W-:Y:S05]  /*05a0*/  EXIT ;  /* 0x000000000000794d */ /* 0x000fea0003800000 */
.L_x_76:
        /* <DEDUP_REMOVED lines=13> */
.L_x_81:


//--------------------- .text._Z7coyGRIDP8GRIDCELLS0_iii --------------------------
	.section	.text._Z7coyGRIDP8GRIDCELLS0_iii,"ax",@progbits
	.align	128
        .global         _Z7coyGRIDP8GRIDCELLS0_iii
        .type           _Z7coyGRIDP8GRIDCELLS0_iii,@function
        .size           _Z7coyGRIDP8GRIDCELLS0_iii,(.L_x_82 - _Z7coyGRIDP8GRIDCELLS0_iii)
        .other          _Z7coyGRIDP8GRIDCELLS0_iii,@"STO_CUDA_ENTRY STV_DEFAULT"
_Z7coyGRIDP8GRIDCELLS0_iii:
.text._Z7coyGRIDP8GRIDCELLS0_iii:
[----:B------:R-:W-:Y:S01]  /*0000*/  LDC R1, c[0x0][0x37c] ;  /* 0x0000df00ff017b82 */ /* 0x000fe20000000800 */
[----:B------:R-:W-:Y:S05]  /*0010*/  EXIT ;  /* 0x000000000000794d */ /* 0x000fea0003800000 */
.L_x_77:
        /* <DEDUP_REMOVED lines=14> */
.L_x_82:


//--------------------- .text._Z13matrixAditionP3XYZS0_i --------------------------
	.section	.text._Z13matrixAditionP3XYZS0_i,"ax",@progbits
	.align	128
        .global         _Z13matrixAditionP3XYZS0_i
        .type           _Z13matrixAditionP3XYZS0_i,@function
        .size           _Z13matrixAditionP3XYZS0_i,(.L_x_83 - _Z13matrixAditionP3XYZS0_i)
        .other          _Z13matrixAditionP3XYZS0_i,@"STO_CUDA_ENTRY STV_DEFAULT"
_Z13matrixAditionP3XYZS0_i:
.text._Z13matrixAditionP3XYZS0_i:
[----:B------:R-:W-:Y:S01]  /*0000*/  LDC R1, c[0x0][0x37c] ;  /* 0x0000df00ff017b82 */ /* 0x000fe20000000800 */
[----:B------:R-:W0:Y:S01]  /*0010*/  S2R R9, SR_TID.X ;  /* 0x0000000000097919 */ /* 0x000e220000002100 */
[----:B------:R-:W0:Y:S01]  /*0020*/  LDCU UR4, c[0x0][0x360] ;  /* 0x00006c00ff0477ac */ /* 0x000e220008000800 */
[----:B------:R-:W0:Y:S01]  /*0030*/  S2R R0, SR_CTAID.X ;  /* 0x0000000000007919 */ /* 0x000e220000002500 */
[----:B------:R-:W1:Y:S01]  /*0040*/  LDCU UR5, c[0x0][0x390] ;  /* 0x00007200ff0577ac */ /* 0x000e620008000800 */
[----:B0-----:R-:W-:-:S05]  /*0050*/  IMAD R9, R0, UR4, R9 ;  /* 0x0000000400097c24 */ /* 0x001fca000f8e0209 */
[----:B-1----:R-:W-:-:S13]  /*0060*/  ISETP.GE.AND P0, PT, R9, UR5, PT ;  /* 0x0000000509007c0c */ /* 0x002fda000bf06270 */
[----:B------:R-:W-:Y:S05]  /*0070*/  @P0 EXIT ;  /* 0x000000000000094d */ /* 0x000fea0003800000 */
[----:B------:R-:W0:Y:S01]  /*0080*/  LDC.64 R2, c[0x0][0x388] ;  /* 0x0000e200ff027b82 */ /* 0x000e220000000a00 */
[----:B------:R-:W1:Y:S07]  /*0090*/  LDCU.64 UR4, c[0x0][0x358] ;  /* 0x00006b00ff0477ac */ /* 0x000e6e0008000a00 */
[----:B------:R-:W2:Y:S01]  /*00a0*/  LDC.64 R6, c[0x0][0x380] ;  /* 0x0000e000ff067b82 */ /* 0x000ea20000000a00 */
[----:B0-----:R-:W-:-:S05]  /*00b0*/  IMAD.WIDE R2, R9, 0x18, R2 ;  /* 0x0000001809027825 */ /* 0x001fca00078e0202 */
[----:B-1----:R-:W3:Y:S01]  /*00c0*/  LDG.E.64 R4, desc[UR4][R2.64] ;  /* 0x0000000402047981 */ /* 0x002ee2000c1e1b00 */
[----:B--2---:R-:W-:Y:S01]  /*00d0*/  IMAD.WIDE R6, R9, 0x18, R6 ;  /* 0x0000001809067825 */ /* 0x004fe200078e0206 */
[----:B---3--:R-:W-:-:S07]  /*00e0*/  DADD R4, R4, 2 ;  /* 0x4000000004047429 */ /* 0x008fce0000000000 */
[----:B------:R-:W-:Y:S04]  /*00f0*/  STG.E.64 desc[UR4][R6.64], R4 ;  /* 0x0000000406007986 */ /* 0x000fe8000c101b04 */
[----:B------:R-:W2:Y:S02]  /*0100*/  LDG.E.64 R8, desc[UR4][R2.64+0x8] ;  /* 0x0000080402087981 */ /* 0x000ea4000c1e1b00 */
[----:B--2---:R-:W-:-:S07]  /*0110*/  DADD R8, R8, 3 ;  /* 0x4008000008087429 */ /* 0x004fce0000000000 */
[----:B------:R-:W-:Y:S04]  /*0120*/  STG.E.64 desc[UR4][R6.64+0x8], R8 ;  /* 0x0000080806007986 */ /* 0x000fe8000c101b04 */
[----:B------:R-:W2:Y:S02]  /*0130*/  LDG.E.64 R10, desc[UR4][R2.64+0x10] ;  /* 0x00001004020a7981 */ /* 0x000ea4000c1e1b00 */
[----:B--2---:R-:W-:-:S07]  /*0140*/  DADD R10, RZ, R10 ;  /* 0x00000000ff0a7229 */ /* 0x004fce000000000a */
[----:B------:R-:W-:Y:S01]  /*0150*/  STG.E.64 desc[UR4][R6.64+0x10], R10 ;  /* 0x0000100a06007986 */ /* 0x000fe2000c101b04 */
[----:B------:R-:W-:Y:S05]  /*0160*/  EXIT ;  /* 0x000000000000794d */ /* 0x000fea0003800000 */
.L_x_78:
        /* <DEDUP_REMOVED lines=9> */
.L_x_83:


//--------------------- .nv.shared.reserved.0     --------------------------
	.section	.nv.shared.reserved.0,"aw",@nobits
	.weak		__nv_reservedSMEM_offset_0_alias
	.size		__nv_reservedSMEM_offset_0_alias, 0, 64
	.other		__nv_reservedSMEM_offset_0_alias,@"STO_CUDA_RESERVED_SHARED STV_DEFAULT"
__nv_reservedSMEM_offset_0_alias:
	.zero		0
	.zero		64


//--------------------- .nv.constant0._Z14PolygoniseCubeP3XYZP8GRIDCELLdiii --------------------------
	.section	.nv.constant0._Z14PolygoniseCubeP3XYZP8GRIDCELLdiii,"a",@progbits
	.sectionflags	@""
	.align	4
.nv.constant0._Z14PolygoniseCubeP3XYZP8GRIDCELLdiii:
	.zero		932


//--------------------- .nv.constant0._Z9copyGRID1P8GRIDCELLS0_iii --------------------------
	.section	.nv.constant0._Z9copyGRID1P8GRIDCELLS0_iii,"a",@progbits
	.sectionflags	@""
	.align	4
.nv.constant0._Z9copyGRID1P8GRIDCELLS0_iii:
	.zero		924


//--------------------- .nv.constant0._Z7coyGRIDP8GRIDCELLS0_iii --------------------------
	.section	.nv.constant0._Z7coyGRIDP8GRIDCELLS0_iii,"a",@progbits
	.sectionflags	@""
	.align	4
.nv.constant0._Z7coyGRIDP8GRIDCELLS0_iii:
	.zero		924


//--------------------- .nv.constant0._Z13matrixAditionP3XYZS0_i --------------------------
	.section	.nv.constant0._Z13matrixAditionP3XYZS0_i,"a",@progbits
	.sectionflags	@""
	.align	4
.nv.constant0._Z13matrixAditionP3XYZS0_i:
	.zero		916


//--------------------- SYMBOLS --------------------------

	.type		.nv.reservedSmem.offset0,@object
	.size		.nv.reservedSmem.offset0,0x4
